	.target	sm_100a

	.elftype	@"ET_EXEC"


//--------------------- .note.nv.tkinfo           --------------------------
	.section	.note.nv.tkinfo,"",@"SHT_NOTE"
	.sectionflags	@"SHF_NOTE_NV_TKINFO"
	.tkinfo
        /*0018*/ 	.word	0x00000002
        /*0030*/ 	.string	""
        /*0030*/ 	.string	"ptxas"
        /*0030*/ 	.string	"Cuda compilation tools, release 13.0, V13.0.88"
        /*0030*/ 	.string	"Build cuda_13.0.r13.0/compiler.36424714_0"
        /*0030*/ 	.string	"-arch sm_100a -m 64 "



//--------------------- .note.nv.cuinfo           --------------------------
	.section	.note.nv.cuinfo,"",@"SHT_NOTE"
	.sectionflags	@"SHF_NOTE_NV_CUINFO"
        /*0018*/ 	.short	0x0002
        /*001a*/ 	.short	0x0064
        /*001c*/ 	.short	0x0082
	.zero		2


//--------------------- .nv.info                  --------------------------
	.section	.nv.info,"",@"SHT_CUDA_INFO"
	.align	4


	//----- nvinfo : EIATTR_REGCOUNT
	.align		4
        /*0000*/ 	.byte	0x04, 0x2f
        /*0002*/ 	.short	(.L_16 - .L_15)
	.align		4
.L_15:
        /*0004*/ 	.word	index@(_ZN7cutlass13device_kernelINS_4gemm6kernel13GemmUniversalIN4cute5tupleIJiiiiEEENS1_10collective13CollectiveMmaINS1_35MainloopSm100TmaUmmaWarpSpecializedILi15ELi2ELi4ENS5_IJNS4_1CILi2EEENSA_ILi1EEESC_EEEEENS5_IJNSA_ILi64EEENSA_ILi48EEENSA_ILi128EEEEEENS_12float_e4m3_tENS5_IJlSC_lEEESJ_SK_NS4_8TiledMMAINS4_8MMA_AtomIJNS4_10MMA_TraitsINS4_19SM100_MMA_F8F6F4_SSEJSJ_SJ_fSF_SG_NS4_17integral_constantINS4_4UMMA5MajorELSR_0EEESS_NSP_INSQ_7ScaleInELST_0EEESU_EEEEEENS4_6LayoutINS5_IJSC_SC_SC_EEENS5_IJNSA_ILi0EEESZ_SZ_EEEEENS5_IJNS4_10UnderscoreES12_S12_EEEEENS4_13SM90_TMA_LOADENS4_14ComposedLayoutINS4_7SwizzleILi3ELi4ELi3EEENS4_18smem_ptr_flag_bitsILi8EEENSX_INS5_IJNSA_ILi8EEESH_EEENS5_IJSH_SC_EEEEEEEvNS4_8identityENS4_23SM90_TMA_LOAD_MULTICASTES1F_vS1G_EENS_8epilogue10collective18CollectiveEpilogueINS1J_23Sm100TmaWarpSpecializedILi1ELi1ELi24ELb0ELb0EEEJSI_NS5_IJNSX_ISF_SC_EENSX_ISG_SC_EEEEESJ_SK_SJ_SK_NS1J_6fusion15FusionCallbacksIS1N_NS1R_17LinearCombinationISJ_fSJ_fLNS_15FloatRoundStyleE2EEESI_S1Q_JEEENS4_5SM1004TMEM4LOAD25SM100_TMEM_LOAD_16dp32b8xES15_NS16_INS17_ILi0ELi4ELi3EEES1A_NSX_INS5_IJS1B_NSA_ILi16EEEEEENS5_IJS22_SC_EEEEEEENS4_39AutoVectorizingCopyWithAssumedAlignmentILi128EEENS4_14SM90_TMA_STOREES26_S28_S28_EEEvvEEEEvNT_6ParamsE)
        /*0008*/ 	.word	0x0000003f


	//----- nvinfo : EIATTR_FRAME_SIZE
	.align		4
.L_16:
        /*000c*/ 	.byte	0x04, 0x11
        /*000e*/ 	.short	(.L_18 - .L_17)
	.align		4
.L_17:
        /*0010*/ 	.word	index@($__internal_2_$__cuda_sm10x_tcgen05_guardrail_trap_unallocated_columns_being_dealloced)
        /*0014*/ 	.word	0x00000000


	//----- nvinfo : EIATTR_FRAME_SIZE
	.align		4
.L_18:
        /*0018*/ 	.byte	0x04, 0x11
        /*001a*/ 	.short	(.L_20 - .L_19)
	.align		4
.L_19:
        /*001c*/ 	.word	index@($__internal_1_$__cuda_sm10x_tcgen05_guardrail_trap_phase_invalid_during_alloc)
        /*0020*/ 	.word	0x00000000


	//----- nvinfo : EIATTR_FRAME_SIZE
	.align		4
.L_20:
        /*0024*/ 	.byte	0x04, 0x11
        /*0026*/ 	.short	(.L_22 - .L_21)
	.align		4
.L_21:
        /*0028*/ 	.word	index@($__internal_0_$__cuda_sm10x_tcgen05_guardrail_trap_col_being_dealloced_not_returned_by_alloc)
        /*002c*/ 	.word	0x00000000


	//----- nvinfo : EIATTR_FRAME_SIZE
	.align		4
.L_22:
        /*0030*/ 	.byte	0x04, 0x11
        /*0032*/ 	.short	(.L_24 - .L_23)
	.align		4
.L_23:
        /*0034*/ 	.word	index@(_ZN7cutlass13device_kernelINS_4gemm6kernel13GemmUniversalIN4cute5tupleIJiiiiEEENS1_10collective13CollectiveMmaINS1_35MainloopSm100TmaUmmaWarpSpecializedILi15ELi2ELi4ENS5_IJNS4_1CILi2EEENSA_ILi1EEESC_EEEEENS5_IJNSA_ILi64EEENSA_ILi48EEENSA_ILi128EEEEEENS_12float_e4m3_tENS5_IJlSC_lEEESJ_SK_NS4_8TiledMMAINS4_8MMA_AtomIJNS4_10MMA_TraitsINS4_19SM100_MMA_F8F6F4_SSEJSJ_SJ_fSF_SG_NS4_17integral_constantINS4_4UMMA5MajorELSR_0EEESS_NSP_INSQ_7ScaleInELST_0EEESU_EEEEEENS4_6LayoutINS5_IJSC_SC_SC_EEENS5_IJNSA_ILi0EEESZ_SZ_EEEEENS5_IJNS4_10UnderscoreES12_S12_EEEEENS4_13SM90_TMA_LOADENS4_14ComposedLayoutINS4_7SwizzleILi3ELi4ELi3EEENS4_18smem_ptr_flag_bitsILi8EEENSX_INS5_IJNSA_ILi8EEESH_EEENS5_IJSH_SC_EEEEEEEvNS4_8identityENS4_23SM90_TMA_LOAD_MULTICASTES1F_vS1G_EENS_8epilogue10collective18CollectiveEpilogueINS1J_23Sm100TmaWarpSpecializedILi1ELi1ELi24ELb0ELb0EEEJSI_NS5_IJNSX_ISF_SC_EENSX_ISG_SC_EEEEESJ_SK_SJ_SK_NS1J_6fusion15FusionCallbacksIS1N_NS1R_17LinearCombinationISJ_fSJ_fLNS_15FloatRoundStyleE2EEESI_S1Q_JEEENS4_5SM1004TMEM4LOAD25SM100_TMEM_LOAD_16dp32b8xES15_NS16_INS17_ILi0ELi4ELi3EEES1A_NSX_INS5_IJS1B_NSA_ILi16EEEEEENS5_IJS22_SC_EEEEEEENS4_39AutoVectorizingCopyWithAssumedAlignmentILi128EEENS4_14SM90_TMA_STOREES26_S28_S28_EEEvvEEEEvNT_6ParamsE)
        /*0038*/ 	.word	0x00000000


	//----- nvinfo : EIATTR_MIN_STACK_SIZE
	.align		4
.L_24:
        /*003c*/ 	.byte	0x04, 0x12
        /*003e*/ 	.short	(.L_26 - .L_25)
	.align		4
.L_25:
        /*0040*/ 	.word	index@(_ZN7cutlass13device_kernelINS_4gemm6kernel13GemmUniversalIN4cute5tupleIJiiiiEEENS1_10collective13CollectiveMmaINS1_35MainloopSm100TmaUmmaWarpSpecializedILi15ELi2ELi4ENS5_IJNS4_1CILi2EEENSA_ILi1EEESC_EEEEENS5_IJNSA_ILi64EEENSA_ILi48EEENSA_ILi128EEEEEENS_12float_e4m3_tENS5_IJlSC_lEEESJ_SK_NS4_8TiledMMAINS4_8MMA_AtomIJNS4_10MMA_TraitsINS4_19SM100_MMA_F8F6F4_SSEJSJ_SJ_fSF_SG_NS4_17integral_constantINS4_4UMMA5MajorELSR_0EEESS_NSP_INSQ_7ScaleInELST_0EEESU_EEEEEENS4_6LayoutINS5_IJSC_SC_SC_EEENS5_IJNSA_ILi0EEESZ_SZ_EEEEENS5_IJNS4_10UnderscoreES12_S12_EEEEENS4_13SM90_TMA_LOADENS4_14ComposedLayoutINS4_7SwizzleILi3ELi4ELi3EEENS4_18smem_ptr_flag_bitsILi8EEENSX_INS5_IJNSA_ILi8EEESH_EEENS5_IJSH_SC_EEEEEEEvNS4_8identityENS4_23SM90_TMA_LOAD_MULTICASTES1F_vS1G_EENS_8epilogue10collective18CollectiveEpilogueINS1J_23Sm100TmaWarpSpecializedILi1ELi1ELi24ELb0ELb0EEEJSI_NS5_IJNSX_ISF_SC_EENSX_ISG_SC_EEEEESJ_SK_SJ_SK_NS1J_6fusion15FusionCallbacksIS1N_NS1R_17LinearCombinationISJ_fSJ_fLNS_15FloatRoundStyleE2EEESI_S1Q_JEEENS4_5SM1004TMEM4LOAD25SM100_TMEM_LOAD_16dp32b8xES15_NS16_INS17_ILi0ELi4ELi3EEES1A_NSX_INS5_IJS1B_NSA_ILi16EEEEEENS5_IJS22_SC_EEEEEEENS4_39AutoVectorizingCopyWithAssumedAlignmentILi128EEENS4_14SM90_TMA_STOREES26_S28_S28_EEEvvEEEEvNT_6ParamsE)
        /*0044*/ 	.word	0x00000000
.L_26:


//--------------------- .nv.compat                --------------------------
	.section	.nv.compat,"",@"SHT_CUDA_COMPAT_INFO"
	.align	4
        /*0000*/ 	.byte	0x02, 0x09, 0x01, 0x00, 0x02, 0x02, 0x02, 0x00, 0x02, 0x05, 0x05, 0x00, 0x03, 0x07, 0x01, 0x01
        /*0010*/ 	.byte	0x02, 0x03, 0x01, 0x00, 0x02, 0x06, 0x01, 0x00, 0x04, 0x0b, 0x08, 0x00, 0x09, 0x00, 0x00, 0x00
        /*0020*/ 	.byte	0x00, 0x00, 0x00, 0x00


//--------------------- .nv.info._ZN7cutlass13device_kernelINS_4gemm6kernel13GemmUniversalIN4cute5tupleIJiiiiEEENS1_10collective13CollectiveMmaINS1_35MainloopSm100TmaUmmaWarpSpecializedILi15ELi2ELi4ENS5_IJNS4_1CILi2EEENSA_ILi1EEESC_EEEEENS5_IJNSA_ILi64EEENSA_ILi48EEENSA_ILi128EEEEEENS_12float_e4m3_tENS5_IJlSC_lEEESJ_SK_NS4_8TiledMMAINS4_8MMA_AtomIJNS4_10MMA_TraitsINS4_19SM100_MMA_F8F6F4_SSEJSJ_SJ_fSF_SG_NS4_17integral_constantINS4_4UMMA5MajorELSR_0EEESS_NSP_INSQ_7ScaleInELST_0EEESU_EEEEEENS4_6LayoutINS5_IJSC_SC_SC_EEENS5_IJNSA_ILi0EEESZ_SZ_EEEEENS5_IJNS4_10UnderscoreES12_S12_EEEEENS4_13SM90_TMA_LOADENS4_14ComposedLayoutINS4_7SwizzleILi3ELi4ELi3EEENS4_18smem_ptr_flag_bitsILi8EEENSX_INS5_IJNSA_ILi8EEESH_EEENS5_IJSH_SC_EEEEEEEvNS4_8identityENS4_23SM90_TMA_LOAD_MULTICASTES1F_vS1G_EENS_8epilogue10collective18CollectiveEpilogueINS1J_23Sm100TmaWarpSpecializedILi1ELi1ELi24ELb0ELb0EEEJSI_NS5_IJNSX_ISF_SC_EENSX_ISG_SC_EEEEESJ_SK_SJ_SK_NS1J_6fusion15FusionCallbacksIS1N_NS1R_17LinearCombinationISJ_fSJ_fLNS_15FloatRoundStyleE2EEESI_S1Q_JEEENS4_5SM1004TMEM4LOAD25SM100_TMEM_LOAD_16dp32b8xES15_NS16_INS17_ILi0ELi4ELi3EEES1A_NSX_INS5_IJS1B_NSA_ILi16EEEEEENS5_IJS22_SC_EEEEEEENS4_39AutoVectorizingCopyWithAssumedAlignmentILi128EEENS4_14SM90_TMA_STOREES26_S28_S28_EEEvvEEEEvNT_6ParamsE --------------------------
	.section	.nv.info._ZN7cutlass13device_kernelINS_4gemm6kernel13GemmUniversalIN4cute5tupleIJiiiiEEENS1_10collective13CollectiveMmaINS1_35MainloopSm100TmaUmmaWarpSpecializedILi15ELi2ELi4ENS5_IJNS4_1CILi2EEENSA_ILi1EEESC_EEEEENS5_IJNSA_ILi64EEENSA_ILi48EEENSA_ILi128EEEEEENS_12float_e4m3_tENS5_IJlSC_lEEESJ_SK_NS4_8TiledMMAINS4_8MMA_AtomIJNS4_10MMA_TraitsINS4_19SM100_MMA_F8F6F4_SSEJSJ_SJ_fSF_SG_NS4_17integral_constantINS4_4UMMA5MajorELSR_0EEESS_NSP_INSQ_7ScaleInELST_0EEESU_EEEEEENS4_6LayoutINS5_IJSC_SC_SC_EEENS5_IJNSA_ILi0EEESZ_SZ_EEEEENS5_IJNS4_10UnderscoreES12_S12_EEEEENS4_13SM90_TMA_LOADENS4_14ComposedLayoutINS4_7SwizzleILi3ELi4ELi3EEENS4_18smem_ptr_flag_bitsILi8EEENSX_INS5_IJNSA_ILi8EEESH_EEENS5_IJSH_SC_EEEEEEEvNS4_8identityENS4_23SM90_TMA_LOAD_MULTICASTES1F_vS1G_EENS_8epilogue10collective18CollectiveEpilogueINS1J_23Sm100TmaWarpSpecializedILi1ELi1ELi24ELb0ELb0EEEJSI_NS5_IJNSX_ISF_SC_EENSX_ISG_SC_EEEEESJ_SK_SJ_SK_NS1J_6fusion15FusionCallbacksIS1N_NS1R_17LinearCombinationISJ_fSJ_fLNS_15FloatRoundStyleE2EEESI_S1Q_JEEENS4_5SM1004TMEM4LOAD25SM100_TMEM_LOAD_16dp32b8xES15_NS16_INS17_ILi0ELi4ELi3EEES1A_NSX_INS5_IJS1B_NSA_ILi16EEEEEENS5_IJS22_SC_EEEEEEENS4_39AutoVectorizingCopyWithAssumedAlignmentILi128EEENS4_14SM90_TMA_STOREES26_S28_S28_EEEvvEEEEvNT_6ParamsE,"",@"SHT_CUDA_INFO"
	.sectionflags	@""
	.align	4


	//----- nvinfo : EIATTR_CUDA_API_VERSION
	.align		4
        /*0000*/ 	.byte	0x04, 0x37
        /*0002*/ 	.short	(.L_28 - .L_27)
.L_27:
        /*0004*/ 	.word	0x00000082


	//----- nvinfo : EIATTR_KPARAM_INFO
	.align		4
.L_28:
        /*0008*/ 	.byte	0x04, 0x17
        /*000a*/ 	.short	(.L_30 - .L_29)
.L_29:
        /*000c*/ 	.word	0x00000000
        /*0010*/ 	.short	0x0000
        /*0012*/ 	.short	0x0000
        /*0014*/ 	.byte	0x00, 0xf0, 0x01, 0x20


	//----- nvinfo : EIATTR_AT_ENTRY_FRAGMENTS
	.align		4
.L_30:
        /*0018*/ 	.byte	0x04, 0x4f
        /*001a*/ 	.short	(.L_32 - .L_31)


	//   ....[0]....
.L_31:
        /*001c*/ 	.word	0x00000006


	//----- nvinfo : EIATTR_RESERVED_SMEM_USED
	.align		4
.L_32:
        /*0020*/ 	.byte	0x01, 0x41
	.zero		2


	//----- nvinfo : EIATTR_SPARSE_MMA_MASK
	.align		4
        /*0024*/ 	.byte	0x03, 0x50
        /*0026*/ 	.short	0x0000


	//----- nvinfo : EIATTR_TCGEN05_1CTA_USED
	.align		4
        /*0028*/ 	.byte	0x01, 0x51
	.zero		2


	//----- nvinfo : EIATTR_MAXREG_COUNT
	.align		4
        /*002c*/ 	.byte	0x03, 0x1b
        /*002e*/ 	.short	0x00ff


	//----- nvinfo : EIATTR_NUM_BARRIERS
	.align		4
        /*0030*/ 	.byte	0x02, 0x4c
        /*0032*/ 	.byte	0x07
	.zero		1


	//----- nvinfo : EIATTR_EXTERNS
	.align		4
        /*0034*/ 	.byte	0x04, 0x0f
        /*0036*/ 	.short	(.L_34 - .L_33)


	//   ....[0]....
	.align		4
.L_33:
        /*0038*/ 	.word	index@(__assertfail)


	//----- nvinfo : EIATTR_MERCURY_ISA_VERSION
	.align		4
.L_34:
        /*003c*/ 	.byte	0x03, 0x5f
        /*003e*/ 	.short	0x0101


	//----- nvinfo : EIATTR_INT_WARP_WIDE_INSTR_OFFSETS
	.align		4
        /*0040*/ 	.byte	0x04, 0x31
        /*0042*/ 	.short	(.L_36 - .L_35)


	//   ....[0]....
.L_35:
        /*0044*/ 	.word	0x00004400


	//   ....[1]....
        /*0048*/ 	.word	0x00004430


	//   ....[2]....
        /*004c*/ 	.word	0x00004450


	//   ....[3]....
        /*0050*/ 	.word	0x00005070


	//   ....[4]....
        /*0054*/ 	.word	0x000051a0


	//   ....[5]....
        /*0058*/ 	.word	0x00005230


	//   ....[6]....
        /*005c*/ 	.word	0x00005250


	//----- nvinfo : EIATTR_COOP_GROUP_MASK_REGIDS
	.align		4
.L_36:
        /*0060*/ 	.byte	0x04, 0x29
        /*0062*/ 	.short	(.L_38 - .L_37)


	//   ....[0]....
.L_37:
        /*0064*/ 	.word	0xffffffff


	//   ....[1]....
        /*0068*/ 	.word	0xffffffff


	//   ....[2]....
        /*006c*/ 	.word	0xffffffff


	//   ....[3]....
        /*0070*/ 	.word	0xffffffff


	//   ....[4]....
        /*0074*/ 	.word	0xffffffff


	//   ....[5]....
        /*0078*/ 	.word	0xffffffff


	//   ....[6]....
        /*007c*/ 	.word	0xffffffff


	//   ....[7]....
        /*0080*/ 	.word	0xffffffff


	//   ....[8]....
        /*0084*/ 	.word	0xffffffff


	//   ....[9]....
        /*0088*/ 	.word	0xffffffff


	//   ....[10]....
        /*008c*/ 	.word	0xffffffff


	//   ....[11]....
        /*0090*/ 	.word	0xffffffff


	//   ....[12]....
        /*0094*/ 	.word	0xffffffff


	//   ....[13]....
        /*0098*/ 	.word	0xffffffff


	//----- nvinfo : EIATTR_COOP_GROUP_INSTR_OFFSETS
	.align		4
.L_38:
        /*009c*/ 	.byte	0x04, 0x28
        /*009e*/ 	.short	(.L_40 - .L_39)


	//   ....[0]....
.L_39:
        /*00a0*/ 	.word	0x00000080


	//   ....[1]....
        /*00a4*/ 	.word	0x000004d0


	//   ....[2]....
        /*00a8*/ 	.word	0x000007f0


	//   ....[3]....
        /*00ac*/ 	.word	0x00000930


	//   ....[4]....
        /*00b0*/ 	.word	0x00000a30


	//   ....[5]....
        /*00b4*/ 	.word	0x00000ba0


	//   ....[6]....
        /*00b8*/ 	.word	0x00000d40


	//   ....[7]....
        /*00bc*/ 	.word	0x00000f00


	//   ....[8]....
        /*00c0*/ 	.word	0x000020f0


	//   ....[9]....
        /*00c4*/ 	.word	0x00003600


	//   ....[10]....
        /*00c8*/ 	.word	0x00003810


	//   ....[11]....
        /*00cc*/ 	.word	0x00003840


	//   ....[12]....
        /*00d0*/ 	.word	0x000042e0


	//   ....[13]....
        /*00d4*/ 	.word	0x00004510


	//----- nvinfo : EIATTR_VRC_CTA_INIT_COUNT
	.align		4
.L_40:
        /*00d8*/ 	.byte	0x02, 0x4a
        /*00da*/ 	.byte	0x80
	.zero		1


	//----- nvinfo : EIATTR_SYSCALL_OFFSETS
	.align		4
        /*00dc*/ 	.byte	0x04, 0x46
        /*00de*/ 	.short	(.L_42 - .L_41)


	//   ....[0]....
.L_41:
        /*00e0*/ 	.word	0x00006350


	//   ....[1]....
        /*00e4*/ 	.word	0x000064d0


	//   ....[2]....
        /*00e8*/ 	.word	0x00006650


	//----- nvinfo : EIATTR_MBARRIER_INSTR_OFFSETS
	.align		4
.L_42:
        /*00ec*/ 	.byte	0x04, 0x39
        /*00ee*/ 	.short	(.L_44 - .L_43)


	//   ....[0]....
.L_43:
        /*00f0*/ 	.word	0x000005f0
        /*00f4*/ 	.word	0x000000ff
        /*00f8*/ 	.word	0x00000000
        /*00fc*/ 	.short	0x0100
        /*00fe*/ 	.byte	0x04
	.zero		1


	//   ....[1]....
        /*0100*/ 	.word	0x00000600
        /*0104*/ 	.word	0x000000ff
        /*0108*/ 	.word	0x00000078
        /*010c*/ 	.short	0x0100
        /*010e*/ 	.byte	0x04
	.zero		1


	//   ....[2]....
        /*0110*/ 	.word	0x00000610
        /*0114*/ 	.word	0x000000ff
        /*0118*/ 	.word	0x00000008
        /*011c*/ 	.short	0x0100
        /*011e*/ 	.byte	0x04
	.zero		1


	//   ....[3]....
        /*0120*/ 	.word	0x00000620
        /*0124*/ 	.word	0x000000ff
        /*0128*/ 	.word	0x00000080
        /*012c*/ 	.short	0x0100
        /*012e*/ 	.byte	0x04
	.zero		1


	//   ....[4]....
        /*0130*/ 	.word	0x00000630
        /*0134*/ 	.word	0x000000ff
        /*0138*/ 	.word	0x00000010
        /*013c*/ 	.short	0x0100
        /*013e*/ 	.byte	0x04
	.zero		1


	//   ....[5]....
        /*0140*/ 	.word	0x00000640
        /*0144*/ 	.word	0x000000ff
        /*0148*/ 	.word	0x00000088
        /*014c*/ 	.short	0x0100
        /*014e*/ 	.byte	0x04
	.zero		1


	//   ....[6]....
        /*0150*/ 	.word	0x00000650
        /*0154*/ 	.word	0x000000ff
        /*0158*/ 	.word	0x00000018
        /*015c*/ 	.short	0x0100
        /*015e*/ 	.byte	0x04
	.zero		1


	//   ....[7]....
        /*0160*/ 	.word	0x00000660
        /*0164*/ 	.word	0x000000ff
        /*0168*/ 	.word	0x00000090
        /*016c*/ 	.short	0x0100
        /*016e*/ 	.byte	0x04
	.zero		1


	//   ....[8]....
        /*0170*/ 	.word	0x00000670
        /*0174*/ 	.word	0x000000ff
        /*0178*/ 	.word	0x00000020
        /*017c*/ 	.short	0x0100
        /*017e*/ 	.byte	0x04
	.zero		1


	//   ....[9]....
        /*0180*/ 	.word	0x00000680
        /*0184*/ 	.word	0x000000ff
        /*0188*/ 	.word	0x00000098
        /*018c*/ 	.short	0x0100
        /*018e*/ 	.byte	0x04
	.zero		1


	//   ....[10]....
        /*0190*/ 	.word	0x00000690
        /*0194*/ 	.word	0x000000ff
        /*0198*/ 	.word	0x00000028
        /*019c*/ 	.short	0x0100
        /*019e*/ 	.byte	0x04
	.zero		1


	//   ....[11]....
        /*01a0*/ 	.word	0x000006a0
        /*01a4*/ 	.word	0x000000ff
        /*01a8*/ 	.word	0x000000a0
        /*01ac*/ 	.short	0x0100
        /*01ae*/ 	.byte	0x04
	.zero		1


	//   ....[12]....
        /*01b0*/ 	.word	0x000006b0
        /*01b4*/ 	.word	0x000000ff
        /*01b8*/ 	.word	0x00000030
        /*01bc*/ 	.short	0x0100
        /*01be*/ 	.byte	0x04
	.zero		1


	//   ....[13]....
        /*01c0*/ 	.word	0x000006c0
        /*01c4*/ 	.word	0x000000ff
        /*01c8*/ 	.word	0x000000a8
        /*01cc*/ 	.short	0x0100
        /*01ce*/ 	.byte	0x04
	.zero		1


	//   ....[14]....
        /*01d0*/ 	.word	0x000006d0
        /*01d4*/ 	.word	0x000000ff
        /*01d8*/ 	.word	0x00000038
        /*01dc*/ 	.short	0x0100
        /*01de*/ 	.byte	0x04
	.zero		1


	//   ....[15]....
        /*01e0*/ 	.word	0x000006e0
        /*01e4*/ 	.word	0x000000ff
        /*01e8*/ 	.word	0x000000b0
        /*01ec*/ 	.short	0x0100
        /*01ee*/ 	.byte	0x04
	.zero		1


	//   ....[16]....
        /*01f0*/ 	.word	0x000006f0
        /*01f4*/ 	.word	0x000000ff
        /*01f8*/ 	.word	0x00000040
        /*01fc*/ 	.short	0x0100
        /*01fe*/ 	.byte	0x04
	.zero		1


	//   ....[17]....
        /*0200*/ 	.word	0x00000700
        /*0204*/ 	.word	0x000000ff
        /*0208*/ 	.word	0x000000b8
        /*020c*/ 	.short	0x0100
        /*020e*/ 	.byte	0x04
	.zero		1


	//   ....[18]....
        /*0210*/ 	.word	0x00000710
        /*0214*/ 	.word	0x000000ff
        /*0218*/ 	.word	0x00000048
        /*021c*/ 	.short	0x0100
        /*021e*/ 	.byte	0x04
	.zero		1


	//   ....[19]....
        /*0220*/ 	.word	0x00000720
        /*0224*/ 	.word	0x000000ff
        /*0228*/ 	.word	0x000000c0
        /*022c*/ 	.short	0x0100
        /*022e*/ 	.byte	0x04
	.zero		1


	//   ....[20]....
        /*0230*/ 	.word	0x00000730
        /*0234*/ 	.word	0x000000ff
        /*0238*/ 	.word	0x00000050
        /*023c*/ 	.short	0x0100
        /*023e*/ 	.byte	0x04
	.zero		1


	//   ....[21]....
        /*0240*/ 	.word	0x00000740
        /*0244*/ 	.word	0x000000ff
        /*0248*/ 	.word	0x000000c8
        /*024c*/ 	.short	0x0100
        /*024e*/ 	.byte	0x04
	.zero		1


	//   ....[22]....
        /*0250*/ 	.word	0x00000750
        /*0254*/ 	.word	0x000000ff
        /*0258*/ 	.word	0x00000058
        /*025c*/ 	.short	0x0100
        /*025e*/ 	.byte	0x04
	.zero		1


	//   ....[23]....
        /*0260*/ 	.word	0x00000760
        /*0264*/ 	.word	0x000000ff
        /*0268*/ 	.word	0x000000d0
        /*026c*/ 	.short	0x0100
        /*026e*/ 	.byte	0x04
	.zero		1


	//   ....[24]....
        /*0270*/ 	.word	0x00000770
        /*0274*/ 	.word	0x000000ff
        /*0278*/ 	.word	0x00000060
        /*027c*/ 	.short	0x0100
        /*027e*/ 	.byte	0x04
	.zero		1


	//   ....[25]....
        /*0280*/ 	.word	0x00000780
        /*0284*/ 	.word	0x000000ff
        /*0288*/ 	.word	0x000000d8
        /*028c*/ 	.short	0x0100
        /*028e*/ 	.byte	0x04
	.zero		1


	//   ....[26]....
        /*0290*/ 	.word	0x00000790
        /*0294*/ 	.word	0x000000ff
        /*0298*/ 	.word	0x00000068
        /*029c*/ 	.short	0x0100
        /*029e*/ 	.byte	0x04
	.zero		1


	//   ....[27]....
        /*02a0*/ 	.word	0x000007a0
        /*02a4*/ 	.word	0x000000ff
        /*02a8*/ 	.word	0x000000e0
        /*02ac*/ 	.short	0x0100
        /*02ae*/ 	.byte	0x04
	.zero		1


	//   ....[28]....
        /*02b0*/ 	.word	0x000007b0
        /*02b4*/ 	.word	0x000000ff
        /*02b8*/ 	.word	0x00000070
        /*02bc*/ 	.short	0x0100
        /*02be*/ 	.byte	0x04
	.zero		1


	//   ....[29]....
        /*02c0*/ 	.word	0x000007c0
        /*02c4*/ 	.word	0x000000ff
        /*02c8*/ 	.word	0x000000e8
        /*02cc*/ 	.short	0x0100
        /*02ce*/ 	.byte	0x04
	.zero		1


	//   ....[30]....
        /*02d0*/ 	.word	0x00000900
        /*02d4*/ 	.word	0x000000ff
        /*02d8*/ 	.word	0x000000f0
        /*02dc*/ 	.short	0x0100
        /*02de*/ 	.byte	0x04
	.zero		1


	//   ....[31]....
        /*02e0*/ 	.word	0x00000910
        /*02e4*/ 	.word	0x000000ff
        /*02e8*/ 	.word	0x000000f8
        /*02ec*/ 	.short	0x0100
        /*02ee*/ 	.byte	0x04
	.zero		1


	//   ....[32]....
        /*02f0*/ 	.word	0x00000a00
        /*02f4*/ 	.word	0x000000ff
        /*02f8*/ 	.word	0x00000100
        /*02fc*/ 	.short	0x0100
        /*02fe*/ 	.byte	0x04
	.zero		1


	//   ....[33]....
        /*0300*/ 	.word	0x00000a10
        /*0304*/ 	.word	0x000000ff
        /*0308*/ 	.word	0x00000108
        /*030c*/ 	.short	0x0100
        /*030e*/ 	.byte	0x04
	.zero		1


	//   ....[34]....
        /*0310*/ 	.word	0x00000b50
        /*0314*/ 	.word	0x000000ff
        /*0318*/ 	.word	0x00000110
        /*031c*/ 	.short	0x0100
        /*031e*/ 	.byte	0x04
	.zero		1


	//   ....[35]....
        /*0320*/ 	.word	0x00000b60
        /*0324*/ 	.word	0x000000ff
        /*0328*/ 	.word	0x00000120
        /*032c*/ 	.short	0x0100
        /*032e*/ 	.byte	0x04
	.zero		1


	//   ....[36]....
        /*0330*/ 	.word	0x00000b70
        /*0334*/ 	.word	0x000000ff
        /*0338*/ 	.word	0x00000118
        /*033c*/ 	.short	0x0100
        /*033e*/ 	.byte	0x04
	.zero		1


	//   ....[37]....
        /*0340*/ 	.word	0x00000b80
        /*0344*/ 	.word	0x000000ff
        /*0348*/ 	.word	0x00000128
        /*034c*/ 	.short	0x0100
        /*034e*/ 	.byte	0x04
	.zero		1


	//   ....[38]....
        /*0350*/ 	.word	0x00000cb0
        /*0354*/ 	.word	0x000000ff
        /*0358*/ 	.word	0x00000130
        /*035c*/ 	.short	0x0100
        /*035e*/ 	.byte	0x04
	.zero		1


	//   ....[39]....
        /*0360*/ 	.word	0x00000cc0
        /*0364*/ 	.word	0x000000ff
        /*0368*/ 	.word	0x00000150
        /*036c*/ 	.short	0x0100
        /*036e*/ 	.byte	0x04
	.zero		1


	//   ....[40]....
        /*0370*/ 	.word	0x00000cd0
        /*0374*/ 	.word	0x000000ff
        /*0378*/ 	.word	0x00000138
        /*037c*/ 	.short	0x0100
        /*037e*/ 	.byte	0x04
	.zero		1


	//   ....[41]....
        /*0380*/ 	.word	0x00000ce0
        /*0384*/ 	.word	0x000000ff
        /*0388*/ 	.word	0x00000158
        /*038c*/ 	.short	0x0100
        /*038e*/ 	.byte	0x04
	.zero		1


	//   ....[42]....
        /*0390*/ 	.word	0x00000cf0
        /*0394*/ 	.word	0x000000ff
        /*0398*/ 	.word	0x00000140
        /*039c*/ 	.short	0x0100
        /*039e*/ 	.byte	0x04
	.zero		1


	//   ....[43]....
        /*03a0*/ 	.word	0x00000d00
        /*03a4*/ 	.word	0x000000ff
        /*03a8*/ 	.word	0x00000160
        /*03ac*/ 	.short	0x0100
        /*03ae*/ 	.byte	0x04
	.zero		1


	//   ....[44]....
        /*03b0*/ 	.word	0x00000d10
        /*03b4*/ 	.word	0x000000ff
        /*03b8*/ 	.word	0x00000148
        /*03bc*/ 	.short	0x0100
        /*03be*/ 	.byte	0x04
	.zero		1


	//   ....[45]....
        /*03c0*/ 	.word	0x00000d20
        /*03c4*/ 	.word	0x000000ff
        /*03c8*/ 	.word	0x00000168
        /*03cc*/ 	.short	0x0100
        /*03ce*/ 	.byte	0x04
	.zero		1


	//   ....[46]....
        /*03d0*/ 	.word	0x00000e10
        /*03d4*/ 	.word	0x000000ff
        /*03d8*/ 	.word	0x00000170
        /*03dc*/ 	.short	0x0100
        /*03de*/ 	.byte	0x04
	.zero		1


	//   ....[47]....
        /*03e0*/ 	.word	0x00000e20
        /*03e4*/ 	.word	0x000000ff
        /*03e8*/ 	.word	0x00000180
        /*03ec*/ 	.short	0x0100
        /*03ee*/ 	.byte	0x04
	.zero		1


	//   ....[48]....
        /*03f0*/ 	.word	0x00000e30
        /*03f4*/ 	.word	0x000000ff
        /*03f8*/ 	.word	0x00000178
        /*03fc*/ 	.short	0x0100
        /*03fe*/ 	.byte	0x04
	.zero		1


	//   ....[49]....
        /*0400*/ 	.word	0x00000e40
        /*0404*/ 	.word	0x000000ff
        /*0408*/ 	.word	0x00000188
        /*040c*/ 	.short	0x0100
        /*040e*/ 	.byte	0x04
	.zero		1


	//   ....[50]....
        /*0410*/ 	.word	0x000019a0
        /*0414*/ 	.word	0x00000000
        /*0418*/ 	.word	0x00000180
        /*041c*/ 	.short	0x010a
        /*041e*/ 	.byte	0xff
	.zero		1


	//   ....[51]....
        /*0420*/ 	.word	0x000019d0
        /*0424*/ 	.word	0x00000000
        /*0428*/ 	.word	0x00000170
        /*042c*/ 	.short	0x0101
        /*042e*/ 	.byte	0xff
	.zero		1


	//   ....[52]....
        /*0430*/ 	.word	0x00001a80
        /*0434*/ 	.word	0x000000ff
        /*0438*/ 	.word	0x00000078
        /*043c*/ 	.short	0x010a
        /*043e*/ 	.byte	0x07
	.zero		1


	//   ....[53]....
        /*0440*/ 	.word	0x00001b00
        /*0444*/ 	.word	0x000000ff
        /*0448*/ 	.word	0x00000078
        /*044c*/ 	.short	0x010a
        /*044e*/ 	.byte	0x21
	.zero		1


	//   ....[54]....
        /*0450*/ 	.word	0x00001c90
        /*0454*/ 	.word	0x000000ff
        /*0458*/ 	.word	0x00000078
        /*045c*/ 	.short	0x010a
        /*045e*/ 	.byte	0x08
	.zero		1


	//   ....[55]....
        /*0460*/ 	.word	0x00001db0
        /*0464*/ 	.word	0x000000ff
        /*0468*/ 	.word	0x00000108
        /*046c*/ 	.short	0x0101
        /*046e*/ 	.byte	0x06
	.zero		1


	//   ....[56]....
        /*0470*/ 	.word	0x00001dd0
        /*0474*/ 	.word	0x000000ff
        /*0478*/ 	.word	0x00000078
        /*047c*/ 	.short	0x010a
        /*047e*/ 	.byte	0x07
	.zero		1


	//   ....[57]....
        /*0480*/ 	.word	0x00001e50
        /*0484*/ 	.word	0x000000ff
        /*0488*/ 	.word	0x00000078
        /*048c*/ 	.short	0x010a
        /*048e*/ 	.byte	0x09
	.zero		1


	//   ....[58]....
        /*0490*/ 	.word	0x00001fe0
        /*0494*/ 	.word	0x000000ff
        /*0498*/ 	.word	0x00000078
        /*049c*/ 	.short	0x010a
        /*049e*/ 	.byte	0x08
	.zero		1


	//   ....[59]....
        /*04a0*/ 	.word	0x00002120
        /*04a4*/ 	.word	0x00000003
        /*04a8*/ 	.word	0x00000110
        /*04ac*/ 	.short	0x010a
        /*04ae*/ 	.byte	0xff
	.zero		1


	//   ....[60]....
        /*04b0*/ 	.word	0x00002270
        /*04b4*/ 	.word	0x00000000
        /*04b8*/ 	.word	0x00000000
        /*04bc*/ 	.short	0x0101
        /*04be*/ 	.byte	0xff
	.zero		1


	//   ....[61]....
        /*04c0*/ 	.word	0x00002820
        /*04c4*/ 	.word	0x000000ff
        /*04c8*/ 	.word	0x00000000
        /*04cc*/ 	.short	0x010a
        /*04ce*/ 	.byte	0x04
	.zero		1


	//   ....[62]....
        /*04d0*/ 	.word	0x000028b0
        /*04d4*/ 	.word	0x000000ff
        /*04d8*/ 	.word	0x00000000
        /*04dc*/ 	.short	0x010a
        /*04de*/ 	.byte	0x05
	.zero		1


	//   ....[63]....
        /*04e0*/ 	.word	0x00002940
        /*04e4*/ 	.word	0x000000ff
        /*04e8*/ 	.word	0x00000000
        /*04ec*/ 	.short	0x010a
        /*04ee*/ 	.byte	0x05
	.zero		1


	//   ....[64]....
        /*04f0*/ 	.word	0x000029d0
        /*04f4*/ 	.word	0x000000ff
        /*04f8*/ 	.word	0x00000000
        /*04fc*/ 	.short	0x010a
        /*04fe*/ 	.byte	0x05
	.zero		1


	//   ....[65]....
        /*0500*/ 	.word	0x00002a60
        /*0504*/ 	.word	0x000000ff
        /*0508*/ 	.word	0x00000000
        /*050c*/ 	.short	0x010a
        /*050e*/ 	.byte	0x05
	.zero		1


	//   ....[66]....
        /*0510*/ 	.word	0x00002af0
        /*0514*/ 	.word	0x000000ff
        /*0518*/ 	.word	0x00000000
        /*051c*/ 	.short	0x010a
        /*051e*/ 	.byte	0x05
	.zero		1


	//   ....[67]....
        /*0520*/ 	.word	0x00002b80
        /*0524*/ 	.word	0x000000ff
        /*0528*/ 	.word	0x00000000
        /*052c*/ 	.short	0x010a
        /*052e*/ 	.byte	0x05
	.zero		1


	//   ....[68]....
        /*0530*/ 	.word	0x00002c10
        /*0534*/ 	.word	0x000000ff
        /*0538*/ 	.word	0x00000000
        /*053c*/ 	.short	0x010a
        /*053e*/ 	.byte	0x05
	.zero		1


	//   ....[69]....
        /*0540*/ 	.word	0x00002ca0
        /*0544*/ 	.word	0x000000ff
        /*0548*/ 	.word	0x00000000
        /*054c*/ 	.short	0x010a
        /*054e*/ 	.byte	0x05
	.zero		1


	//   ....[70]....
        /*0550*/ 	.word	0x00002d30
        /*0554*/ 	.word	0x000000ff
        /*0558*/ 	.word	0x00000000
        /*055c*/ 	.short	0x010a
        /*055e*/ 	.byte	0x05
	.zero		1


	//   ....[71]....
        /*0560*/ 	.word	0x00002dc0
        /*0564*/ 	.word	0x000000ff
        /*0568*/ 	.word	0x00000000
        /*056c*/ 	.short	0x010a
        /*056e*/ 	.byte	0x05
	.zero		1


	//   ....[72]....
        /*0570*/ 	.word	0x00002e50
        /*0574*/ 	.word	0x000000ff
        /*0578*/ 	.word	0x00000000
        /*057c*/ 	.short	0x010a
        /*057e*/ 	.byte	0x05
	.zero		1


	//   ....[73]....
        /*0580*/ 	.word	0x00002ee0
        /*0584*/ 	.word	0x000000ff
        /*0588*/ 	.word	0x00000000
        /*058c*/ 	.short	0x010a
        /*058e*/ 	.byte	0x05
	.zero		1


	//   ....[74]....
        /*0590*/ 	.word	0x00002f70
        /*0594*/ 	.word	0x000000ff
        /*0598*/ 	.word	0x00000000
        /*059c*/ 	.short	0x010a
        /*059e*/ 	.byte	0x05
	.zero		1


	//   ....[75]....
        /*05a0*/ 	.word	0x00003010
        /*05a4*/ 	.word	0x00000000
        /*05a8*/ 	.word	0x00000000
        /*05ac*/ 	.short	0x010a
        /*05ae*/ 	.byte	0xff
	.zero		1


	//   ....[76]....
        /*05b0*/ 	.word	0x00003150
        /*05b4*/ 	.word	0x00000002
        /*05b8*/ 	.word	0x00000170
        /*05bc*/ 	.short	0x010a
        /*05be*/ 	.byte	0xff
	.zero		1


	//   ....[77]....
        /*05c0*/ 	.word	0x000031c0
        /*05c4*/ 	.word	0x00000002
        /*05c8*/ 	.word	0x00000000
        /*05cc*/ 	.short	0x0101
        /*05ce*/ 	.byte	0xff
	.zero		1


	//   ....[78]....
        /*05d0*/ 	.word	0x000031e0
        /*05d4*/ 	.word	0x000000ff
        /*05d8*/ 	.word	0x00000120
        /*05dc*/ 	.short	0x010a
        /*05de*/ 	.byte	0x04
	.zero		1


	//   ....[79]....
        /*05e0*/ 	.word	0x00003300
        /*05e4*/ 	.word	0x00000002
        /*05e8*/ 	.word	0x00000110
        /*05ec*/ 	.short	0x010a
        /*05ee*/ 	.byte	0xff
	.zero		1


	//   ....[80]....
        /*05f0*/ 	.word	0x00003400
        /*05f4*/ 	.word	0x00000002
        /*05f8*/ 	.word	0x00000000
        /*05fc*/ 	.short	0x0101
        /*05fe*/ 	.byte	0xff
	.zero		1


	//   ....[81]....
        /*0600*/ 	.word	0x00003490
        /*0604*/ 	.word	0x000000ff
        /*0608*/ 	.word	0x00000120
        /*060c*/ 	.short	0x0106
        /*060e*/ 	.byte	0x04
	.zero		1


	//   ....[82]....
        /*0610*/ 	.word	0x000034b0
        /*0614*/ 	.word	0x000000ff
        /*0618*/ 	.word	0x00000120
        /*061c*/ 	.short	0x010a
        /*061e*/ 	.byte	0x04
	.zero		1


	//   ....[83]....
        /*0620*/ 	.word	0x00003540
        /*0624*/ 	.word	0x000000ff
        /*0628*/ 	.word	0x00000120
        /*062c*/ 	.short	0x0106
        /*062e*/ 	.byte	0x07
	.zero		1


	//   ....[84]....
        /*0630*/ 	.word	0x00003580
        /*0634*/ 	.word	0x00000000
        /*0638*/ 	.word	0x00000120
        /*063c*/ 	.short	0x010a
        /*063e*/ 	.byte	0xff
	.zero		1


	//   ....[85]....
        /*0640*/ 	.word	0x00003ae0
        /*0644*/ 	.word	0x00000000
        /*0648*/ 	.word	0x00000110
        /*064c*/ 	.short	0x010a
        /*064e*/ 	.byte	0xff
	.zero		1


	//   ....[86]....
        /*0650*/ 	.word	0x00003be0
        /*0654*/ 	.word	0x00000003
        /*0658*/ 	.word	0x00000000
        /*065c*/ 	.short	0x0101
        /*065e*/ 	.byte	0xff
	.zero		1


	//   ....[87]....
        /*0660*/ 	.word	0x00003bf0
        /*0664*/ 	.word	0x000000ff
        /*0668*/ 	.word	0x00000000
        /*066c*/ 	.short	0x010a
        /*066e*/ 	.byte	0x05
	.zero		1


	//   ....[88]....
        /*0670*/ 	.word	0x00003c70
        /*0674*/ 	.word	0x000000ff
        /*0678*/ 	.word	0x00000150
        /*067c*/ 	.short	0x010a
        /*067e*/ 	.byte	0x1f
	.zero		1


	//   ....[89]....
        /*0680*/ 	.word	0x00003d40
        /*0684*/ 	.word	0x000000ff
        /*0688*/ 	.word	0x00000000
        /*068c*/ 	.short	0x010a
        /*068e*/ 	.byte	0x07
	.zero		1


	//   ....[90]....
        /*0690*/ 	.word	0x00003e80
        /*0694*/ 	.word	0x000000ff
        /*0698*/ 	.word	0x00000000
        /*069c*/ 	.short	0x010a
        /*069e*/ 	.byte	0x06
	.zero		1


	//   ....[91]....
        /*06a0*/ 	.word	0x00004110
        /*06a4*/ 	.word	0x000000ff
        /*06a8*/ 	.word	0x00000000
        /*06ac*/ 	.short	0x010a
        /*06ae*/ 	.byte	0x04
	.zero		1


	//   ....[92]....
        /*06b0*/ 	.word	0x000041a0
        /*06b4*/ 	.word	0x000000ff
        /*06b8*/ 	.word	0x00000000
        /*06bc*/ 	.short	0x010a
        /*06be*/ 	.byte	0x05
	.zero		1


	//   ....[93]....
        /*06c0*/ 	.word	0x00004230
        /*06c4*/ 	.word	0x000000ff
        /*06c8*/ 	.word	0x00000000
        /*06cc*/ 	.short	0x010a
        /*06ce*/ 	.byte	0x05
	.zero		1


	//   ....[94]....
        /*06d0*/ 	.word	0x000042c0
        /*06d4*/ 	.word	0x000000ff
        /*06d8*/ 	.word	0x00000000
        /*06dc*/ 	.short	0x010a
        /*06de*/ 	.byte	0x04
	.zero		1


	//   ....[95]....
        /*06e0*/ 	.word	0x000047c0
        /*06e4*/ 	.word	0x00000003
        /*06e8*/ 	.word	0x00000110
        /*06ec*/ 	.short	0x010a
        /*06ee*/ 	.byte	0xff
	.zero		1


	//   ....[96]....
        /*06f0*/ 	.word	0x00004930
        /*06f4*/ 	.word	0x00000000
        /*06f8*/ 	.word	0x00000000
        /*06fc*/ 	.short	0x0101
        /*06fe*/ 	.byte	0xff
	.zero		1


	//   ....[97]....
        /*0700*/ 	.word	0x00004df0
        /*0704*/ 	.word	0x000000ff
        /*0708*/ 	.word	0x00000108
        /*070c*/ 	.short	0x010a
        /*070e*/ 	.byte	0x15
	.zero		1


	//   ....[98]....
        /*0710*/ 	.word	0x00004f80
        /*0714*/ 	.word	0x000000ff
        /*0718*/ 	.word	0x000000f8
        /*071c*/ 	.short	0x010a
        /*071e*/ 	.byte	0x15
	.zero		1


	//   ....[99]....
        /*0720*/ 	.word	0x00005270
        /*0724*/ 	.word	0x000000ff
        /*0728*/ 	.word	0x000000f0
        /*072c*/ 	.short	0x010b
        /*072e*/ 	.byte	0x15
	.zero		1


	//   ....[100]....
        /*0730*/ 	.word	0x00005280
        /*0734*/ 	.word	0x000000ff
        /*0738*/ 	.word	0x00000000
        /*073c*/ 	.short	0x0101
        /*073e*/ 	.byte	0x27
	.zero		1


	//   ....[101]....
        /*0740*/ 	.word	0x000052c0
        /*0744*/ 	.word	0x00000000
        /*0748*/ 	.word	0x000000f8
        /*074c*/ 	.short	0x010a
        /*074e*/ 	.byte	0xff
	.zero		1


	//   ....[102]....
        /*0750*/ 	.word	0x00005530
        /*0754*/ 	.word	0x00000008
        /*0758*/ 	.word	0x00000110
        /*075c*/ 	.short	0x010a
        /*075e*/ 	.byte	0xff
	.zero		1


	//   ....[103]....
        /*0760*/ 	.word	0x000056b0
        /*0764*/ 	.word	0x00000000
        /*0768*/ 	.word	0x00000000
        /*076c*/ 	.short	0x0101
        /*076e*/ 	.byte	0xff
	.zero		1


	//   ....[104]....
        /*0770*/ 	.word	0x00005ef0
        /*0774*/ 	.word	0x000000ff
        /*0778*/ 	.word	0x000000f0
        /*077c*/ 	.short	0x010a
        /*077e*/ 	.byte	0x2e
	.zero		1


	//   ....[105]....
        /*0780*/ 	.word	0x00005f00
        /*0784*/ 	.word	0x000000ff
        /*0788*/ 	.word	0x00000130
        /*078c*/ 	.short	0x010a
        /*078e*/ 	.byte	0x2f
	.zero		1


	//   ....[106]....
        /*0790*/ 	.word	0x00005f90
        /*0794*/ 	.word	0x000000ff
        /*0798*/ 	.word	0x000000f0
        /*079c*/ 	.short	0x010a
        /*079e*/ 	.byte	0x2e
	.zero		1


	//   ....[107]....
        /*07a0*/ 	.word	0x00006160
        /*07a4*/ 	.word	0x000000ff
        /*07a8*/ 	.word	0x00000000
        /*07ac*/ 	.short	0x0101
        /*07ae*/ 	.byte	0x04
	.zero		1


	//   ....[108]....
        /*07b0*/ 	.word	0x00006180
        /*07b4*/ 	.word	0x000000ff
        /*07b8*/ 	.word	0x00000130
        /*07bc*/ 	.short	0x010a
        /*07be*/ 	.byte	0x2f
	.zero		1


	//   ....[109]....
        /*07c0*/ 	.word	0x00006cc0
        /*07c4*/ 	.word	0x000000ff
        /*07c8*/ 	.word	0x00000000
        /*07cc*/ 	.short	0x0101
        /*07ce*/ 	.byte	0x04
	.zero		1


	//   ....[110]....
        /*07d0*/ 	.word	0x00007020
        /*07d4*/ 	.word	0x00000000
        /*07d8*/ 	.word	0x00000180
        /*07dc*/ 	.short	0x010a
        /*07de*/ 	.byte	0xff
	.zero		1


	//   ....[111]....
        /*07e0*/ 	.word	0x00007080
        /*07e4*/ 	.word	0x00000000
        /*07e8*/ 	.word	0x00000078
        /*07ec*/ 	.short	0x010a
        /*07ee*/ 	.byte	0xff
	.zero		1


	//   ....[112]....
        /*07f0*/ 	.word	0x000070e0
        /*07f4*/ 	.word	0x00000000
        /*07f8*/ 	.word	0x00000078
        /*07fc*/ 	.short	0x010a
        /*07fe*/ 	.byte	0xff
	.zero		1


	//   ....[113]....
        /*0800*/ 	.word	0x00007130
        /*0804*/ 	.word	0x00000003
        /*0808*/ 	.word	0x00000110
        /*080c*/ 	.short	0x010a
        /*080e*/ 	.byte	0xff
	.zero		1


	//   ....[114]....
        /*0810*/ 	.word	0x00007190
        /*0814*/ 	.word	0x00000000
        /*0818*/ 	.word	0x00000000
        /*081c*/ 	.short	0x010a
        /*081e*/ 	.byte	0xff
	.zero		1


	//   ....[115]....
        /*0820*/ 	.word	0x000071f0
        /*0824*/ 	.word	0x00000000
        /*0828*/ 	.word	0x00000000
        /*082c*/ 	.short	0x010a
        /*082e*/ 	.byte	0xff
	.zero		1


	//   ....[116]....
        /*0830*/ 	.word	0x00007250
        /*0834*/ 	.word	0x00000000
        /*0838*/ 	.word	0x00000000
        /*083c*/ 	.short	0x010a
        /*083e*/ 	.byte	0xff
	.zero		1


	//   ....[117]....
        /*0840*/ 	.word	0x000072b0
        /*0844*/ 	.word	0x00000000
        /*0848*/ 	.word	0x00000000
        /*084c*/ 	.short	0x010a
        /*084e*/ 	.byte	0xff
	.zero		1


	//   ....[118]....
        /*0850*/ 	.word	0x00007310
        /*0854*/ 	.word	0x00000000
        /*0858*/ 	.word	0x00000000
        /*085c*/ 	.short	0x010a
        /*085e*/ 	.byte	0xff
	.zero		1


	//   ....[119]....
        /*0860*/ 	.word	0x00007370
        /*0864*/ 	.word	0x00000000
        /*0868*/ 	.word	0x00000000
        /*086c*/ 	.short	0x010a
        /*086e*/ 	.byte	0xff
	.zero		1


	//   ....[120]....
        /*0870*/ 	.word	0x000073d0
        /*0874*/ 	.word	0x00000000
        /*0878*/ 	.word	0x00000000
        /*087c*/ 	.short	0x010a
        /*087e*/ 	.byte	0xff
	.zero		1


	//   ....[121]....
        /*0880*/ 	.word	0x00007430
        /*0884*/ 	.word	0x00000000
        /*0888*/ 	.word	0x00000000
        /*088c*/ 	.short	0x010a
        /*088e*/ 	.byte	0xff
	.zero		1


	//   ....[122]....
        /*0890*/ 	.word	0x00007490
        /*0894*/ 	.word	0x00000000
        /*0898*/ 	.word	0x00000000
        /*089c*/ 	.short	0x010a
        /*089e*/ 	.byte	0xff
	.zero		1


	//   ....[123]....
        /*08a0*/ 	.word	0x000074f0
        /*08a4*/ 	.word	0x00000000
        /*08a8*/ 	.word	0x00000000
        /*08ac*/ 	.short	0x010a
        /*08ae*/ 	.byte	0xff
	.zero		1


	//   ....[124]....
        /*08b0*/ 	.word	0x00007550
        /*08b4*/ 	.word	0x00000000
        /*08b8*/ 	.word	0x00000000
        /*08bc*/ 	.short	0x010a
        /*08be*/ 	.byte	0xff
	.zero		1


	//   ....[125]....
        /*08c0*/ 	.word	0x000075b0
        /*08c4*/ 	.word	0x00000000
        /*08c8*/ 	.word	0x00000000
        /*08cc*/ 	.short	0x010a
        /*08ce*/ 	.byte	0xff
	.zero		1


	//   ....[126]....
        /*08d0*/ 	.word	0x00007610
        /*08d4*/ 	.word	0x00000000
        /*08d8*/ 	.word	0x00000000
        /*08dc*/ 	.short	0x010a
        /*08de*/ 	.byte	0xff
	.zero		1


	//   ....[127]....
        /*08e0*/ 	.word	0x00007670
        /*08e4*/ 	.word	0x00000000
        /*08e8*/ 	.word	0x00000000
        /*08ec*/ 	.short	0x010a
        /*08ee*/ 	.byte	0xff
	.zero		1


	//   ....[128]....
        /*08f0*/ 	.word	0x000076c0
        /*08f4*/ 	.word	0x00000002
        /*08f8*/ 	.word	0x00000170
        /*08fc*/ 	.short	0x010a
        /*08fe*/ 	.byte	0xff
	.zero		1


	//   ....[129]....
        /*0900*/ 	.word	0x00007720
        /*0904*/ 	.word	0x00000002
        /*0908*/ 	.word	0x00000120
        /*090c*/ 	.short	0x010a
        /*090e*/ 	.byte	0xff
	.zero		1


	//   ....[130]....
        /*0910*/ 	.word	0x00007770
        /*0914*/ 	.word	0x00000002
        /*0918*/ 	.word	0x00000110
        /*091c*/ 	.short	0x010a
        /*091e*/ 	.byte	0xff
	.zero		1


	//   ....[131]....
        /*0920*/ 	.word	0x000077d0
        /*0924*/ 	.word	0x00000000
        /*0928*/ 	.word	0x00000120
        /*092c*/ 	.short	0x010a
        /*092e*/ 	.byte	0xff
	.zero		1


	//   ....[132]....
        /*0930*/ 	.word	0x00007820
        /*0934*/ 	.word	0x00000000
        /*0938*/ 	.word	0x00000110
        /*093c*/ 	.short	0x010a
        /*093e*/ 	.byte	0xff
	.zero		1


	//   ....[133]....
        /*0940*/ 	.word	0x00007880
        /*0944*/ 	.word	0x00000002
        /*0948*/ 	.word	0x00000150
        /*094c*/ 	.short	0x010a
        /*094e*/ 	.byte	0xff
	.zero		1


	//   ....[134]....
        /*0950*/ 	.word	0x000078e0
        /*0954*/ 	.word	0x00000000
        /*0958*/ 	.word	0x00000000
        /*095c*/ 	.short	0x010a
        /*095e*/ 	.byte	0xff
	.zero		1


	//   ....[135]....
        /*0960*/ 	.word	0x00007940
        /*0964*/ 	.word	0x00000000
        /*0968*/ 	.word	0x00000000
        /*096c*/ 	.short	0x010a
        /*096e*/ 	.byte	0xff
	.zero		1


	//   ....[136]....
        /*0970*/ 	.word	0x000079a0
        /*0974*/ 	.word	0x00000000
        /*0978*/ 	.word	0x00000000
        /*097c*/ 	.short	0x010a
        /*097e*/ 	.byte	0xff
	.zero		1


	//   ....[137]....
        /*0980*/ 	.word	0x00007a00
        /*0984*/ 	.word	0x00000000
        /*0988*/ 	.word	0x00000000
        /*098c*/ 	.short	0x010a
        /*098e*/ 	.byte	0xff
	.zero		1


	//   ....[138]....
        /*0990*/ 	.word	0x00007a60
        /*0994*/ 	.word	0x00000000
        /*0998*/ 	.word	0x00000000
        /*099c*/ 	.short	0x010a
        /*099e*/ 	.byte	0xff
	.zero		1


	//   ....[139]....
        /*09a0*/ 	.word	0x00007ab0
        /*09a4*/ 	.word	0x00000003
        /*09a8*/ 	.word	0x00000110
        /*09ac*/ 	.short	0x010a
        /*09ae*/ 	.byte	0xff
	.zero		1


	//   ....[140]....
        /*09b0*/ 	.word	0x00007b10
        /*09b4*/ 	.word	0x00000000
        /*09b8*/ 	.word	0x00000108
        /*09bc*/ 	.short	0x010a
        /*09be*/ 	.byte	0xff
	.zero		1


	//   ....[141]....
        /*09c0*/ 	.word	0x00007b70
        /*09c4*/ 	.word	0x00000000
        /*09c8*/ 	.word	0x000000f8
        /*09cc*/ 	.short	0x010a
        /*09ce*/ 	.byte	0xff
	.zero		1


	//   ....[142]....
        /*09d0*/ 	.word	0x00007bc0
        /*09d4*/ 	.word	0x00000008
        /*09d8*/ 	.word	0x00000110
        /*09dc*/ 	.short	0x010a
        /*09de*/ 	.byte	0xff
	.zero		1


	//   ....[143]....
        /*09e0*/ 	.word	0x00007c20
        /*09e4*/ 	.word	0x00000000
        /*09e8*/ 	.word	0x000000f0
        /*09ec*/ 	.short	0x010a
        /*09ee*/ 	.byte	0xff
	.zero		1


	//   ....[144]....
        /*09f0*/ 	.word	0x00007c80
        /*09f4*/ 	.word	0x00000000
        /*09f8*/ 	.word	0x00000130
        /*09fc*/ 	.short	0x010a
        /*09fe*/ 	.byte	0xff
	.zero		1


	//----- nvinfo : EIATTR_NUM_MBARRIERS
	.align		4
.L_44:
        /*0a00*/ 	.byte	0x03, 0x38
        /*0a02*/ 	.short	0x0032


	//----- nvinfo : EIATTR_EXIT_INSTR_OFFSETS
	.align		4
        /*0a04*/ 	.byte	0x04, 0x1c
        /*0a06*/ 	.short	(.L_46 - .L_45)


	//   ....[0]....
.L_45:
        /*0a08*/ 	.word	0x00003040


	//   ....[1]....
        /*0a0c*/ 	.word	0x00003550


	//   ....[2]....
        /*0a10*/ 	.word	0x000035b0


	//   ....[3]....
        /*0a14*/ 	.word	0x00004520


	//   ....[4]....
        /*0a18*/ 	.word	0x000052f0


	//   ....[5]....
        /*0a1c*/ 	.word	0x00005330


	//   ....[6]....
        /*0a20*/ 	.word	0x00007010


	//----- nvinfo : EIATTR_MAX_THREADS
	.align		4
.L_46:
        /*0a24*/ 	.byte	0x04, 0x05
        /*0a26*/ 	.short	(.L_48 - .L_47)
.L_47:
        /*0a28*/ 	.word	0x00000100
        /*0a2c*/ 	.word	0x00000001
        /*0a30*/ 	.word	0x00000001


	//----- nvinfo : EIATTR_CRS_STACK_SIZE
	.align		4
.L_48:
        /*0a34*/ 	.byte	0x04, 0x1e
        /*0a36*/ 	.short	(.L_50 - .L_49)
.L_49:
        /*0a38*/ 	.word	0x00000000


	//----- nvinfo : EIATTR_CBANK_PARAM_SIZE
	.align		4
.L_50:
        /*0a3c*/ 	.byte	0x03, 0x19
        /*0a3e*/ 	.short	0x0800


	//----- nvinfo : EIATTR_PARAM_CBANK
	.align		4
        /*0a40*/ 	.byte	0x04, 0x0a
        /*0a42*/ 	.short	(.L_52 - .L_51)
	.align		4
.L_51:
        /*0a44*/ 	.word	index@(.nv.constant0._ZN7cutlass13device_kernelINS_4gemm6kernel13GemmUniversalIN4cute5tupleIJiiiiEEENS1_10collective13CollectiveMmaINS1_35MainloopSm100TmaUmmaWarpSpecializedILi15ELi2ELi4ENS5_IJNS4_1CILi2EEENSA_ILi1EEESC_EEEEENS5_IJNSA_ILi64EEENSA_ILi48EEENSA_ILi128EEEEEENS_12float_e4m3_tENS5_IJlSC_lEEESJ_SK_NS4_8TiledMMAINS4_8MMA_AtomIJNS4_10MMA_TraitsINS4_19SM100_MMA_F8F6F4_SSEJSJ_SJ_fSF_SG_NS4_17integral_constantINS4_4UMMA5MajorELSR_0EEESS_NSP_INSQ_7ScaleInELST_0EEESU_EEEEEENS4_6LayoutINS5_IJSC_SC_SC_EEENS5_IJNSA_ILi0EEESZ_SZ_EEEEENS5_IJNS4_10UnderscoreES12_S12_EEEEENS4_13SM90_TMA_LOADENS4_14ComposedLayoutINS4_7SwizzleILi3ELi4ELi3EEENS4_18smem_ptr_flag_bitsILi8EEENSX_INS5_IJNSA_ILi8EEESH_EEENS5_IJSH_SC_EEEEEEEvNS4_8identityENS4_23SM90_TMA_LOAD_MULTICASTES1F_vS1G_EENS_8epilogue10collective18CollectiveEpilogueINS1J_23Sm100TmaWarpSpecializedILi1ELi1ELi24ELb0ELb0EEEJSI_NS5_IJNSX_ISF_SC_EENSX_ISG_SC_EEEEESJ_SK_SJ_SK_NS1J_6fusion15FusionCallbacksIS1N_NS1R_17LinearCombinationISJ_fSJ_fLNS_15FloatRoundStyleE2EEESI_S1Q_JEEENS4_5SM1004TMEM4LOAD25SM100_TMEM_LOAD_16dp32b8xES15_NS16_INS17_ILi0ELi4ELi3EEES1A_NSX_INS5_IJS1B_NSA_ILi16EEEEEENS5_IJS22_SC_EEEEEEENS4_39AutoVectorizingCopyWithAssumedAlignmentILi128EEENS4_14SM90_TMA_STOREES26_S28_S28_EEEvvEEEEvNT_6ParamsE)
        /*0a48*/ 	.short	0x0380
        /*0a4a*/ 	.short	0x0800


	//----- nvinfo : EIATTR_SW_WAR
	.align		4
.L_52:
        /*0a4c*/ 	.byte	0x04, 0x36
        /*0a4e*/ 	.short	(.L_54 - .L_53)
.L_53:
        /*0a50*/ 	.word	0x00000008
.L_54:


//--------------------- .nv.callgraph             --------------------------
	.section	.nv.callgraph,"",@"SHT_CUDA_CALLGRAPH"
	.align	4
	.sectionentsize	8
	.align		4
        /*0000*/ 	.word	0x00000000
	.align		4
        /*0004*/ 	.word	0xffffffff
	.align		4
        /*0008*/ 	.word	index@(_ZN7cutlass13device_kernelINS_4gemm6kernel13GemmUniversalIN4cute5tupleIJiiiiEEENS1_10collective13CollectiveMmaINS1_35MainloopSm100TmaUmmaWarpSpecializedILi15ELi2ELi4ENS5_IJNS4_1CILi2EEENSA_ILi1EEESC_EEEEENS5_IJNSA_ILi64EEENSA_ILi48EEENSA_ILi128EEEEEENS_12float_e4m3_tENS5_IJlSC_lEEESJ_SK_NS4_8TiledMMAINS4_8MMA_AtomIJNS4_10MMA_TraitsINS4_19SM100_MMA_F8F6F4_SSEJSJ_SJ_fSF_SG_NS4_17integral_constantINS4_4UMMA5MajorELSR_0EEESS_NSP_INSQ_7ScaleInELST_0EEESU_EEEEEENS4_6LayoutINS5_IJSC_SC_SC_EEENS5_IJNSA_ILi0EEESZ_SZ_EEEEENS5_IJNS4_10UnderscoreES12_S12_EEEEENS4_13SM90_TMA_LOADENS4_14ComposedLayoutINS4_7SwizzleILi3ELi4ELi3EEENS4_18smem_ptr_flag_bitsILi8EEENSX_INS5_IJNSA_ILi8EEESH_EEENS5_IJSH_SC_EEEEEEEvNS4_8identityENS4_23SM90_TMA_LOAD_MULTICASTES1F_vS1G_EENS_8epilogue10collective18CollectiveEpilogueINS1J_23Sm100TmaWarpSpecializedILi1ELi1ELi24ELb0ELb0EEEJSI_NS5_IJNSX_ISF_SC_EENSX_ISG_SC_EEEEESJ_SK_SJ_SK_NS1J_6fusion15FusionCallbacksIS1N_NS1R_17LinearCombinationISJ_fSJ_fLNS_15FloatRoundStyleE2EEESI_S1Q_JEEENS4_5SM1004TMEM4LOAD25SM100_TMEM_LOAD_16dp32b8xES15_NS16_INS17_ILi0ELi4ELi3EEES1A_NSX_INS5_IJS1B_NSA_ILi16EEEEEENS5_IJS22_SC_EEEEEEENS4_39AutoVectorizingCopyWithAssumedAlignmentILi128EEENS4_14SM90_TMA_STOREES26_S28_S28_EEEvvEEEEvNT_6ParamsE)
	.align		4
        /*000c*/ 	.word	index@(__assertfail)
	.align		4
        /*0010*/ 	.word	0x00000000
	.align		4
        /*0014*/ 	.word	0xfffffffe
	.align		4
        /*0018*/ 	.word	0x00000000
	.align		4
        /*001c*/ 	.word	0xfffffffd
	.align		4
        /*0020*/ 	.word	0x00000000
	.align		4
        /*0024*/ 	.word	0xfffffffc


//--------------------- .nv.constant4             --------------------------
	.section	.nv.constant4,"a",@progbits
	.align	8
	.align		8
.nv.constant4:
        /*0000*/ 	.dword	__assertfail
	.align		8
        /*0008*/ 	.dword	__unnamed_1
	.align		8
        /*0010*/ 	.dword	_ZN40_INTERNAL_0d98d73f_4_k_cu_d97f79e5_247404cuda3std3__45__cpo5beginE
	.align		8
        /*0018*/ 	.dword	_ZN40_INTERNAL_0d98d73f_4_k_cu_d97f79e5_247404cuda3std3__45__cpo3endE
	.align		8
        /*0020*/ 	.dword	_ZN40_INTERNAL_0d98d73f_4_k_cu_d97f79e5_247404cuda3std3__45__cpo6cbeginE
	.align		8
        /*0028*/ 	.dword	_ZN40_INTERNAL_0d98d73f_4_k_cu_d97f79e5_247404cuda3std3__45__cpo4cendE
	.align		8
        /*0030*/ 	.dword	_ZN40_INTERNAL_0d98d73f_4_k_cu_d97f79e5_247404cuda3std3__442_GLOBAL__N__0d98d73f_4_k_cu_d97f79e5_247406ignoreE
	.align		8
        /*0038*/ 	.dword	_ZN40_INTERNAL_0d98d73f_4_k_cu_d97f79e5_247404cuda3std3__419piecewise_constructE
	.align		8
        /*0040*/ 	.dword	_ZN40_INTERNAL_0d98d73f_4_k_cu_d97f79e5_247404cuda3std3__48in_placeE
	.align		8
        /*0048*/ 	.dword	_ZN40_INTERNAL_0d98d73f_4_k_cu_d97f79e5_247404cuda3std6ranges3__45__cpo4swapE
	.align		8
        /*0050*/ 	.dword	_ZN40_INTERNAL_0d98d73f_4_k_cu_d97f79e5_247404cuda3std6ranges3__45__cpo9iter_moveE
	.align		8
        /*0058*/ 	.dword	_ZN40_INTERNAL_0d98d73f_4_k_cu_d97f79e5_247404cute7productE
	.align		8
        /*0060*/ 	.dword	_ZN40_INTERNAL_0d98d73f_4_k_cu_d97f79e5_247404cute1_E
	.align		8
        /*0068*/ 	.dword	$str$25
	.align		8
        /*0070*/ 	.dword	$str$26


//--------------------- .text._ZN7cutlass13device_kernelINS_4gemm6kernel13GemmUniversalIN4cute5tupleIJiiiiEEENS1_10collective13CollectiveMmaINS1_35MainloopSm100TmaUmmaWarpSpecializedILi15ELi2ELi4ENS5_IJNS4_1CILi2EEENSA_ILi1EEESC_EEEEENS5_IJNSA_ILi64EEENSA_ILi48EEENSA_ILi128EEEEEENS_12float_e4m3_tENS5_IJlSC_lEEESJ_SK_NS4_8TiledMMAINS4_8MMA_AtomIJNS4_10MMA_TraitsINS4_19SM100_MMA_F8F6F4_SSEJSJ_SJ_fSF_SG_NS4_17integral_constantINS4_4UMMA5MajorELSR_0EEESS_NSP_INSQ_7ScaleInELST_0EEESU_EEEEEENS4_6LayoutINS5_IJSC_SC_SC_EEENS5_IJNSA_ILi0EEESZ_SZ_EEEEENS5_IJNS4_10UnderscoreES12_S12_EEEEENS4_13SM90_TMA_LOADENS4_14ComposedLayoutINS4_7SwizzleILi3ELi4ELi3EEENS4_18smem_ptr_flag_bitsILi8EEENSX_INS5_IJNSA_ILi8EEESH_EEENS5_IJSH_SC_EEEEEEEvNS4_8identityENS4_23SM90_TMA_LOAD_MULTICASTES1F_vS1G_EENS_8epilogue10collective18CollectiveEpilogueINS1J_23Sm100TmaWarpSpecializedILi1ELi1ELi24ELb0ELb0EEEJSI_NS5_IJNSX_ISF_SC_EENSX_ISG_SC_EEEEESJ_SK_SJ_SK_NS1J_6fusion15FusionCallbacksIS1N_NS1R_17LinearCombinationISJ_fSJ_fLNS_15FloatRoundStyleE2EEESI_S1Q_JEEENS4_5SM1004TMEM4LOAD25SM100_TMEM_LOAD_16dp32b8xES15_NS16_INS17_ILi0ELi4ELi3EEES1A_NSX_INS5_IJS1B_NSA_ILi16EEEEEENS5_IJS22_SC_EEEEEEENS4_39AutoVectorizingCopyWithAssumedAlignmentILi128EEENS4_14SM90_TMA_STOREES26_S28_S28_EEEvvEEEEvNT_6ParamsE --------------------------
	.section	.text._ZN7cutlass13device_kernelINS_4gemm6kernel13GemmUniversalIN4cute5tupleIJiiiiEEENS1_10collective13CollectiveMmaINS1_35MainloopSm100TmaUmmaWarpSpecializedILi15ELi2ELi4ENS5_IJNS4_1CILi2EEENSA_ILi1EEESC_EEEEENS5_IJNSA_ILi64EEENSA_ILi48EEENSA_ILi128EEEEEENS_12float_e4m3_tENS5_IJlSC_lEEESJ_SK_NS4_8TiledMMAINS4_8MMA_AtomIJNS4_10MMA_TraitsINS4_19SM100_MMA_F8F6F4_SSEJSJ_SJ_fSF_SG_NS4_17integral_constantINS4_4UMMA5MajorELSR_0EEESS_NSP_INSQ_7ScaleInELST_0EEESU_EEEEEENS4_6LayoutINS5_IJSC_SC_SC_EEENS5_IJNSA_ILi0EEESZ_SZ_EEEEENS5_IJNS4_10UnderscoreES12_S12_EEEEENS4_13SM90_TMA_LOADENS4_14ComposedLayoutINS4_7SwizzleILi3ELi4ELi3EEENS4_18smem_ptr_flag_bitsILi8EEENSX_INS5_IJNSA_ILi8EEESH_EEENS5_IJSH_SC_EEEEEEEvNS4_8identityENS4_23SM90_TMA_LOAD_MULTICASTES1F_vS1G_EENS_8epilogue10collective18CollectiveEpilogueINS1J_23Sm100TmaWarpSpecializedILi1ELi1ELi24ELb0ELb0EEEJSI_NS5_IJNSX_ISF_SC_EENSX_ISG_SC_EEEEESJ_SK_SJ_SK_NS1J_6fusion15FusionCallbacksIS1N_NS1R_17LinearCombinationISJ_fSJ_fLNS_15FloatRoundStyleE2EEESI_S1Q_JEEENS4_5SM1004TMEM4LOAD25SM100_TMEM_LOAD_16dp32b8xES15_NS16_INS17_ILi0ELi4ELi3EEES1A_NSX_INS5_IJS1B_NSA_ILi16EEEEEENS5_IJS22_SC_EEEEEEENS4_39AutoVectorizingCopyWithAssumedAlignmentILi128EEENS4_14SM90_TMA_STOREES26_S28_S28_EEEvvEEEEvNT_6ParamsE,"ax",@progbits
	.align	128
.text._ZN7cutlass13device_kernelINS_4gemm6kernel13GemmUniversalIN4cute5tupleIJiiiiEEENS1_10collective13CollectiveMmaINS1_35MainloopSm100TmaUmmaWarpSpecializedILi15ELi2ELi4ENS5_IJNS4_1CILi2EEENSA_ILi1EEESC_EEEEENS5_IJNSA_ILi64EEENSA_ILi48EEENSA_ILi128EEEEEENS_12float_e4m3_tENS5_IJlSC_lEEESJ_SK_NS4_8TiledMMAINS4_8MMA_AtomIJNS4_10MMA_TraitsINS4_19SM100_MMA_F8F6F4_SSEJSJ_SJ_fSF_SG_NS4_17integral_constantINS4_4UMMA5MajorELSR_0EEESS_NSP_INSQ_7ScaleInELST_0EEESU_EEEEEENS4_6LayoutINS5_IJSC_SC_SC_EEENS5_IJNSA_ILi0EEESZ_SZ_EEEEENS5_IJNS4_10UnderscoreES12_S12_EEEEENS4_13SM90_TMA_LOADENS4_14ComposedLayoutINS4_7SwizzleILi3ELi4ELi3EEENS4_18smem_ptr_flag_bitsILi8EEENSX_INS5_IJNSA_ILi8EEESH_EEENS5_IJSH_SC_EEEEEEEvNS4_8identityENS4_23SM90_TMA_LOAD_MULTICASTES1F_vS1G_EENS_8epilogue10collective18CollectiveEpilogueINS1J_23Sm100TmaWarpSpecializedILi1ELi1ELi24ELb0ELb0EEEJSI_NS5_IJNSX_ISF_SC_EENSX_ISG_SC_EEEEESJ_SK_SJ_SK_NS1J_6fusion15FusionCallbacksIS1N_NS1R_17LinearCombinationISJ_fSJ_fLNS_15FloatRoundStyleE2EEESI_S1Q_JEEENS4_5SM1004TMEM4LOAD25SM100_TMEM_LOAD_16dp32b8xES15_NS16_INS17_ILi0ELi4ELi3EEES1A_NSX_INS5_IJS1B_NSA_ILi16EEEEEENS5_IJS22_SC_EEEEEEENS4_39AutoVectorizingCopyWithAssumedAlignmentILi128EEENS4_14SM90_TMA_STOREES26_S28_S28_EEEvvEEEEvNT_6ParamsE:
        .type           _ZN7cutlass13device_kernelINS_4gemm6kernel13GemmUniversalIN4cute5tupleIJiiiiEEENS1_10collective13CollectiveMmaINS1_35MainloopSm100TmaUmmaWarpSpecializedILi15ELi2ELi4ENS5_IJNS4_1CILi2EEENSA_ILi1EEESC_EEEEENS5_IJNSA_ILi64EEENSA_ILi48EEENSA_ILi128EEEEEENS_12float_e4m3_tENS5_IJlSC_lEEESJ_SK_NS4_8TiledMMAINS4_8MMA_AtomIJNS4_10MMA_TraitsINS4_19SM100_MMA_F8F6F4_SSEJSJ_SJ_fSF_SG_NS4_17integral_constantINS4_4UMMA5MajorELSR_0EEESS_NSP_INSQ_7ScaleInELST_0EEESU_EEEEEENS4_6LayoutINS5_IJSC_SC_SC_EEENS5_IJNSA_ILi0EEESZ_SZ_EEEEENS5_IJNS4_10UnderscoreES12_S12_EEEEENS4_13SM90_TMA_LOADENS4_14ComposedLayoutINS4_7SwizzleILi3ELi4ELi3EEENS4_18smem_ptr_flag_bitsILi8EEENSX_INS5_IJNSA_ILi8EEESH_EEENS5_IJSH_SC_EEEEEEEvNS4_8identityENS4_23SM90_TMA_LOAD_MULTICASTES1F_vS1G_EENS_8epilogue10collective18CollectiveEpilogueINS1J_23Sm100TmaWarpSpecializedILi1ELi1ELi24ELb0ELb0EEEJSI_NS5_IJNSX_ISF_SC_EENSX_ISG_SC_EEEEESJ_SK_SJ_SK_NS1J_6fusion15FusionCallbacksIS1N_NS1R_17LinearCombinationISJ_fSJ_fLNS_15FloatRoundStyleE2EEESI_S1Q_JEEENS4_5SM1004TMEM4LOAD25SM100_TMEM_LOAD_16dp32b8xES15_NS16_INS17_ILi0ELi4ELi3EEES1A_NSX_INS5_IJS1B_NSA_ILi16EEEEEENS5_IJS22_SC_EEEEEEENS4_39AutoVectorizingCopyWithAssumedAlignmentILi128EEENS4_14SM90_TMA_STOREES26_S28_S28_EEEvvEEEEvNT_6ParamsE,@function
        .size           _ZN7cutlass13device_kernelINS_4gemm6kernel13GemmUniversalIN4cute5tupleIJiiiiEEENS1_10collective13CollectiveMmaINS1_35MainloopSm100TmaUmmaWarpSpecializedILi15ELi2ELi4ENS5_IJNS4_1CILi2EEENSA_ILi1EEESC_EEEEENS5_IJNSA_ILi64EEENSA_ILi48EEENSA_ILi128EEEEEENS_12float_e4m3_tENS5_IJlSC_lEEESJ_SK_NS4_8TiledMMAINS4_8MMA_AtomIJNS4_10MMA_TraitsINS4_19SM100_MMA_F8F6F4_SSEJSJ_SJ_fSF_SG_NS4_17integral_constantINS4_4UMMA5MajorELSR_0EEESS_NSP_INSQ_7ScaleInELST_0EEESU_EEEEEENS4_6LayoutINS5_IJSC_SC_SC_EEENS5_IJNSA_ILi0EEESZ_SZ_EEEEENS5_IJNS4_10UnderscoreES12_S12_EEEEENS4_13SM90_TMA_LOADENS4_14ComposedLayoutINS4_7SwizzleILi3ELi4ELi3EEENS4_18smem_ptr_flag_bitsILi8EEENSX_INS5_IJNSA_ILi8EEESH_EEENS5_IJSH_SC_EEEEEEEvNS4_8identityENS4_23SM90_TMA_LOAD_MULTICASTES1F_vS1G_EENS_8epilogue10collective18CollectiveEpilogueINS1J_23Sm100TmaWarpSpecializedILi1ELi1ELi24ELb0ELb0EEEJSI_NS5_IJNSX_ISF_SC_EENSX_ISG_SC_EEEEESJ_SK_SJ_SK_NS1J_6fusion15FusionCallbacksIS1N_NS1R_17LinearCombinationISJ_fSJ_fLNS_15FloatRoundStyleE2EEESI_S1Q_JEEENS4_5SM1004TMEM4LOAD25SM100_TMEM_LOAD_16dp32b8xES15_NS16_INS17_ILi0ELi4ELi3EEES1A_NSX_INS5_IJS1B_NSA_ILi16EEEEEENS5_IJS22_SC_EEEEEEENS4_39AutoVectorizingCopyWithAssumedAlignmentILi128EEENS4_14SM90_TMA_STOREES26_S28_S28_EEEvvEEEEvNT_6ParamsE,(.L_x_168 - _ZN7cutlass13device_kernelINS_4gemm6kernel13GemmUniversalIN4cute5tupleIJiiiiEEENS1_10collective13CollectiveMmaINS1_35MainloopSm100TmaUmmaWarpSpecializedILi15ELi2ELi4ENS5_IJNS4_1CILi2EEENSA_ILi1EEESC_EEEEENS5_IJNSA_ILi64EEENSA_ILi48EEENSA_ILi128EEEEEENS_12float_e4m3_tENS5_IJlSC_lEEESJ_SK_NS4_8TiledMMAINS4_8MMA_AtomIJNS4_10MMA_TraitsINS4_19SM100_MMA_F8F6F4_SSEJSJ_SJ_fSF_SG_NS4_17integral_constantINS4_4UMMA5MajorELSR_0EEESS_NSP_INSQ_7ScaleInELST_0EEESU_EEEEEENS4_6LayoutINS5_IJSC_SC_SC_EEENS5_IJNSA_ILi0EEESZ_SZ_EEEEENS5_IJNS4_10UnderscoreES12_S12_EEEEENS4_13SM90_TMA_LOADENS4_14ComposedLayoutINS4_7SwizzleILi3ELi4ELi3EEENS4_18smem_ptr_flag_bitsILi8EEENSX_INS5_IJNSA_ILi8EEESH_EEENS5_IJSH_SC_EEEEEEEvNS4_8identityENS4_23SM90_TMA_LOAD_MULTICASTES1F_vS1G_EENS_8epilogue10collective18CollectiveEpilogueINS1J_23Sm100TmaWarpSpecializedILi1ELi1ELi24ELb0ELb0EEEJSI_NS5_IJNSX_ISF_SC_EENSX_ISG_SC_EEEEESJ_SK_SJ_SK_NS1J_6fusion15FusionCallbacksIS1N_NS1R_17LinearCombinationISJ_fSJ_fLNS_15FloatRoundStyleE2EEESI_S1Q_JEEENS4_5SM1004TMEM4LOAD25SM100_TMEM_LOAD_16dp32b8xES15_NS16_INS17_ILi0ELi4ELi3EEES1A_NSX_INS5_IJS1B_NSA_ILi16EEEEEENS5_IJS22_SC_EEEEEEENS4_39AutoVectorizingCopyWithAssumedAlignmentILi128EEENS4_14SM90_TMA_STOREES26_S28_S28_EEEvvEEEEvNT_6ParamsE)
        .other          _ZN7cutlass13device_kernelINS_4gemm6kernel13GemmUniversalIN4cute5tupleIJiiiiEEENS1_10collective13CollectiveMmaINS1_35MainloopSm100TmaUmmaWarpSpecializedILi15ELi2ELi4ENS5_IJNS4_1CILi2EEENSA_ILi1EEESC_EEEEENS5_IJNSA_ILi64EEENSA_ILi48EEENSA_ILi128EEEEEENS_12float_e4m3_tENS5_IJlSC_lEEESJ_SK_NS4_8TiledMMAINS4_8MMA_AtomIJNS4_10MMA_TraitsINS4_19SM100_MMA_F8F6F4_SSEJSJ_SJ_fSF_SG_NS4_17integral_constantINS4_4UMMA5MajorELSR_0EEESS_NSP_INSQ_7ScaleInELST_0EEESU_EEEEEENS4_6LayoutINS5_IJSC_SC_SC_EEENS5_IJNSA_ILi0EEESZ_SZ_EEEEENS5_IJNS4_10UnderscoreES12_S12_EEEEENS4_13SM90_TMA_LOADENS4_14ComposedLayoutINS4_7SwizzleILi3ELi4ELi3EEENS4_18smem_ptr_flag_bitsILi8EEENSX_INS5_IJNSA_ILi8EEESH_EEENS5_IJSH_SC_EEEEEEEvNS4_8identityENS4_23SM90_TMA_LOAD_MULTICASTES1F_vS1G_EENS_8epilogue10collective18CollectiveEpilogueINS1J_23Sm100TmaWarpSpecializedILi1ELi1ELi24ELb0ELb0EEEJSI_NS5_IJNSX_ISF_SC_EENSX_ISG_SC_EEEEESJ_SK_SJ_SK_NS1J_6fusion15FusionCallbacksIS1N_NS1R_17LinearCombinationISJ_fSJ_fLNS_15FloatRoundStyleE2EEESI_S1Q_JEEENS4_5SM1004TMEM4LOAD25SM100_TMEM_LOAD_16dp32b8xES15_NS16_INS17_ILi0ELi4ELi3EEES1A_NSX_INS5_IJS1B_NSA_ILi16EEEEEENS5_IJS22_SC_EEEEEEENS4_39AutoVectorizingCopyWithAssumedAlignmentILi128EEENS4_14SM90_TMA_STOREES26_S28_S28_EEEvvEEEEvNT_6ParamsE,@"STO_CUDA_ENTRY STV_DEFAULT"
_ZN7cutlass13device_kernelINS_4gemm6kernel13GemmUniversalIN4cute5tupleIJiiiiEEENS1_10collective13CollectiveMmaINS1_35MainloopSm100TmaUmmaWarpSpecializedILi15ELi2ELi4ENS5_IJNS4_1CILi2EEENSA_ILi1EEESC_EEEEENS5_IJNSA_ILi64EEENSA_ILi48EEENSA_ILi128EEEEEENS_12float_e4m3_tENS5_IJlSC_lEEESJ_SK_NS4_8TiledMMAINS4_8MMA_AtomIJNS4_10MMA_TraitsINS4_19SM100_MMA_F8F6F4_SSEJSJ_SJ_fSF_SG_NS4_17integral_constantINS4_4UMMA5MajorELSR_0EEESS_NSP_INSQ_7ScaleInELST_0EEESU_EEEEEENS4_6LayoutINS5_IJSC_SC_SC_EEENS5_IJNSA_ILi0EEESZ_SZ_EEEEENS5_IJNS4_10UnderscoreES12_S12_EEEEENS4_13SM90_TMA_LOADENS4_14ComposedLayoutINS4_7SwizzleILi3ELi4ELi3EEENS4_18smem_ptr_flag_bitsILi8EEENSX_INS5_IJNSA_ILi8EEESH_EEENS5_IJSH_SC_EEEEEEEvNS4_8identityENS4_23SM90_TMA_LOAD_MULTICASTES1F_vS1G_EENS_8epilogue10collective18CollectiveEpilogueINS1J_23Sm100TmaWarpSpecializedILi1ELi1ELi24ELb0ELb0EEEJSI_NS5_IJNSX_ISF_SC_EENSX_ISG_SC_EEEEESJ_SK_SJ_SK_NS1J_6fusion15FusionCallbacksIS1N_NS1R_17LinearCombinationISJ_fSJ_fLNS_15FloatRoundStyleE2EEESI_S1Q_JEEENS4_5SM1004TMEM4LOAD25SM100_TMEM_LOAD_16dp32b8xES15_NS16_INS17_ILi0ELi4ELi3EEES1A_NSX_INS5_IJS1B_NSA_ILi16EEEEEENS5_IJS22_SC_EEEEEEENS4_39AutoVectorizingCopyWithAssumedAlignmentILi128EEENS4_14SM90_TMA_STOREES26_S28_S28_EEEvvEEEEvNT_6ParamsE:
[----:B------:R-:W1:Y:S01]  /*0000*/  LDC R1, c[0x0][0x37c] ;  /* 0x0000df00ff017b82 */ /* 0x000e620000000800 */
[----:B------:R-:W2:Y:S01]  /*0010*/  S2R R60, SR_TID.X ;  /* 0x00000000003c7919 */ /* 0x000ea20000002100 */
[----:B------:R-:W3:Y:S01]  /*0020*/  LDCU.64 UR8, c[0x0][0x890] ;  /* 0x00011200ff0877ac */ /* 0x000ee20008000a00 */
[----:B------:R-:W-:Y:S02]  /*0030*/  PRMT R53, RZ, 0x7610, R53 ;  /* 0x00007610ff357816 */ /* 0x000fe40000000035 */
[----:B------:R-:W-:Y:S01]  /*0040*/  ELECT P3, URZ, PT ;  /* 0x0000000000ff782f */ /* 0x000fe20003860000 */
[----:B---3--:R-:W-:-:S04]  /*0050*/  UISETP.NE.U32.AND UP0, UPT, UR8, URZ, UPT ;  /* 0x000000ff0800728c */ /* 0x008fc8000bf05070 */
[----:B------:R-:W-:Y:S01]  /*0060*/  UISETP.NE.AND.EX UP0, UPT, UR9, URZ, UPT, UP0 ;  /* 0x000000ff0900728c */ /* 0x000fe2000bf05300 */
[----:B--2---:R-:W-:-:S05]  /*0070*/  SHF.R.U32.HI R54, RZ, 0x5, R60 ;  /* 0x00000005ff367819 */ /* 0x004fca000001163c */
[----:B------:R-:W2:Y:S02]  /*0080*/  SHFL.IDX PT, R0, R54, RZ, 0x1f ;  /* 0x00001fff36007589 */ /* 0x000ea400000e0000 */
[----:B--2---:R-:W-:Y:S01]  /*0090*/  R2UR UR20, R0 ;  /* 0x00000000001472ca */ /* 0x004fe200000e0000 */
[----:B-1----:R-:W-:-:S14]  /*00a0*/  BRA.U UP0, `(.L_x_0) ;  /* 0x0000000100307547 */ /* 0x002fdc000b800000 */
[----:B------:R-:W1:Y:S02]  /*00b0*/  LDCU.64 UR4, c[0x0][0x888] ;  /* 0x00011100ff0477ac */ /* 0x000e640008000a00 */
[----:B-1----:R-:W-:-:S04]  /*00c0*/  UISETP.NE.U32.AND UP0, UPT, UR4, URZ, UPT ;  /* 0x000000ff0400728c */ /* 0x002fc8000bf05070 */
[----:B------:R-:W-:-:S09]  /*00d0*/  UISETP.NE.AND.EX UP0, UPT, UR5, URZ, UPT, UP0 ;  /* 0x000000ff0500728c */ /* 0x000fd2000bf05300 */
[----:B------:R-:W-:Y:S05]  /*00e0*/  BRA.U !UP0, `(.L_x_1) ;  /* 0x0000000108187547 */ /* 0x000fea000b800000 */
[----:B------:R-:W1:Y:S01]  /*00f0*/  LDC.64 R2, c[0x0][0x888] ;  /* 0x00022200ff027b82 */ /* 0x000e620000000a00 */
[----:B------:R-:W1:Y:S02]  /*0100*/  LDCU.64 UR4, c[0x0][0x358] ;  /* 0x00006b00ff0477ac */ /* 0x000e640008000a00 */
[----:B-1----:R-:W2:Y:S01]  /*0110*/  LDG.E R0, desc[UR4][R2.64] ;  /* 0x0000000402007981 */ /* 0x002ea2000c1e1900 */
[----:B------:R-:W-:Y:S01]  /*0120*/  HFMA2 R53, -RZ, RZ, 0, 5.9604644775390625e-08 ;  /* 0x00000001ff357431 */ /* 0x000fe200000001ff */
[----:B--2---:R-:W-:Y:S01]  /*0130*/  R2UR UR45, R0 ;  /* 0x00000000002d72ca */ /* 0x004fe200000e0000 */
[----:B------:R-:W-:Y:S05]  /*0140*/  BRA `(.L_x_0) ;  /* 0x0000000000087947 */ /* 0x000fea0003800000 */
.L_x_1:
[----:B------:R-:W-:Y:S01]  /*0150*/  HFMA2 R53, -RZ, RZ, 0, 5.9604644775390625e-08 ;  /* 0x00000001ff357431 */ /* 0x000fe200000001ff */
[----:B------:R-:W1:Y:S02]  /*0160*/  LDCU UR45, c[0x0][0x880] ;  /* 0x00011000ff2d77ac */ /* 0x000e640008000800 */
.L_x_0:
[----:B------:R-:W2:Y:S02]  /*0170*/  LDCU.64 UR4, c[0x0][0x8b0] ;  /* 0x00011600ff0477ac */ /* 0x000ea40008000a00 */
[----:B--2---:R-:W-:-:S04]  /*0180*/  UISETP.NE.U32.AND UP0, UPT, UR4, URZ, UPT ;  /* 0x000000ff0400728c */ /* 0x004fc8000bf05070 */
[----:B------:R-:W-:-:S09]  /*0190*/  UISETP.NE.AND.EX UP0, UPT, UR5, URZ, UPT, UP0 ;  /* 0x000000ff0500728c */ /* 0x000fd2000bf05300 */
[----:B------:R-:W-:Y:S05]  /*01a0*/  BRA.U UP0, `(.L_x_2) ;  /* 0x0000000100247547 */ /* 0x000fea000b800000 */
[----:B------:R-:W2:Y:S02]  /*01b0*/  LDCU.64 UR4, c[0x0][0x8a8] ;  /* 0x00011500ff0477ac */ /* 0x000ea40008000a00 */
[----:B--2---:R-:W-:-:S04]  /*01c0*/  UISETP.NE.U32.AND UP0, UPT, UR4, URZ, UPT ;  /* 0x000000ff0400728c */ /* 0x004fc8000bf05070 */
[----:B------:R-:W-:-:S09]  /*01d0*/  UISETP.NE.AND.EX UP0, UPT, UR5, URZ, UPT, UP0 ;  /* 0x000000ff0500728c */ /* 0x000fd2000bf05300 */
[----:B------:R-:W-:Y:S05]  /*01e0*/  BRA.U !UP0, `(.L_x_3) ;  /* 0x0000000108107547 */ /* 0x000fea000b800000 */
[----:B------:R-:W2:Y:S01]  /*01f0*/  LDC.64 R16, c[0x0][0x8a8] ;  /* 0x00022a00ff107b82 */ /* 0x000ea20000000a00 */
[----:B------:R-:W2:Y:S02]  /*0200*/  LDCU.64 UR4, c[0x0][0x358] ;  /* 0x00006b00ff0477ac */ /* 0x000ea40008000a00 */
[----:B--2---:R2:W5:Y:S01]  /*0210*/  LDG.E R16, desc[UR4][R16.64] ;  /* 0x0000000410107981 */ /* 0x004562000c1e1900 */
[----:B------:R-:W-:Y:S05]  /*0220*/  BRA `(.L_x_2) ;  /* 0x0000000000047947 */ /* 0x000fea0003800000 */
.L_x_3:
[----:B------:R-:W3:Y:S02]  /*0230*/  LDC R16, c[0x0][0x8a0] ;  /* 0x00022800ff107b82 */ /* 0x000ee40000000800 */
.L_x_2:
[----:B------:R-:W-:Y:S01]  /*0240*/  IMAD.U32 R0, RZ, RZ, UR20 ;  /* 0x00000014ff007e24 */ /* 0x000fe2000f8e00ff */
[----:B------:R-:W-:Y:S04]  /*0250*/  BSSY.RECONVERGENT B0, `(.L_x_4) ;  /* 0x000000c000007945 */ /* 0x000fe80003800200 */
[C---:B------:R-:W-:Y:S02]  /*0260*/  ISETP.NE.OR P1, PT, R0.reuse, 0x1, !P3 ;  /* 0x000000010000780c */ /* 0x040fe40005f25670 */
[----:B------:R-:W-:-:S11]  /*0270*/  ISETP.NE.OR P0, PT, R0, 0x3, !P3 ;  /* 0x000000030000780c */ /* 0x000fd60005f05670 */
[----:B------:R-:W-:Y:S05]  /*0280*/  @P1 BRA `(.L_x_5) ;  /* 0x0000000000201947 */ /* 0x000fea0003800000 */
[----:B------:R-:W4:Y:S02]  /*0290*/  LDCU.64 UR4, c[0x0][0x348] ;  /* 0x00006900ff0477ac */ /* 0x000f240008000a00 */
[----:B----4-:R-:W-:Y:S02]  /*02a0*/  UIADD3 UR6, UP1, UPT, UR4, 0x80, URZ ;  /* 0x0000008004067890 */ /* 0x010fe4000ff3e0ff */
[----:B------:R-:W-:Y:S02]  /*02b0*/  UIADD3 UR4, UP0, UPT, UR4, 0x180, URZ ;  /* 0x0000018004047890 */ /* 0x000fe4000ff1e0ff */
[----:B------:R-:W-:Y:S02]  /*02c0*/  UIADD3.X UR7, UPT, UPT, URZ, UR5, URZ, UP1, !UPT ;  /* 0x00000005ff077290 */ /* 0x000fe40008ffe4ff */
[----:B------:R-:W-:-:S07]  /*02d0*/  UIADD3.X UR5, UPT, UPT, URZ, UR5, URZ, UP0, !UPT ;  /* 0x00000005ff057290 */ /* 0x000fce00087fe4ff */
[----:B------:R4:W-:Y:S02]  /*02e0*/  UTMACCTL.PF [UR6] ;  /* 0x00000000060079b9 */ /* 0x0009e40008040000 */
[----:B------:R4:W-:Y:S02]  /*02f0*/  UTMACCTL.PF [UR4] ;  /* 0x00000000040079b9 */ /* 0x0009e40008040000 */
[----:B----4-:R-:W-:Y:S01]  /*0300*/  NOP ;  /* 0x0000000000007918 */ /* 0x010fe20000000000 */
.L_x_5:
[----:B-1----:R-:W-:Y:S05]  /*0310*/  BSYNC.RECONVERGENT B0 ;  /* 0x0000000000007941 */ /* 0x002fea0003800200 */
.L_x_4:
[----:B------:R-:W-:Y:S04]  /*0320*/  BSSY.RECONVERGENT B0, `(.L_x_6) ;  /* 0x000000a000007945 */ /* 0x000fe80003800200 */
[----:B------:R-:W-:Y:S05]  /*0330*/  @P0 BRA `(.L_x_7) ;  /* 0x0000000000200947 */ /* 0x000fea0003800000 */
[----:B------:R-:W1:Y:S02]  /*0340*/  LDCU.64 UR4, c[0x0][0x348] ;  /* 0x00006900ff0477ac */ /* 0x000e640008000a00 */
[----:B-1----:R-:W-:Y:S02]  /*0350*/  UIADD3 UR6, UP1, UPT, UR4, 0x580, URZ ;  /* 0x0000058004067890 */ /* 0x002fe4000ff3e0ff */
[----:B------:R-:W-:Y:S02]  /*0360*/  UIADD3 UR4, UP0, UPT, UR4, 0x680, URZ ;  /* 0x0000068004047890 */ /* 0x000fe4000ff1e0ff */
[----:B------:R-:W-:Y:S02]  /*0370*/  UIADD3.X UR7, UPT, UPT, URZ, UR5, URZ, UP1, !UPT ;  /* 0x00000005ff077290 */ /* 0x000fe40008ffe4ff */
[----:B------:R-:W-:-:S07]  /*0380*/  UIADD3.X UR5, UPT, UPT, URZ, UR5, URZ, UP0, !UPT ;  /* 0x00000005ff057290 */ /* 0x000fce00087fe4ff */
[----:B------:R1:W-:Y:S02]  /*0390*/  UTMACCTL.PF [UR6] ;  /* 0x00000000060079b9 */ /* 0x0003e40008040000 */
[----:B------:R1:W-:Y:S02]  /*03a0*/  UTMACCTL.PF [UR4] ;  /* 0x00000000040079b9 */ /* 0x0003e40008040000 */
[----:B-1----:R-:W-:Y:S01]  /*03b0*/  NOP ;  /* 0x0000000000007918 */ /* 0x002fe20000000000 */
.L_x_7:
[----:B------:R-:W-:Y:S05]  /*03c0*/  BSYNC.RECONVERGENT B0 ;  /* 0x0000000000007941 */ /* 0x000fea0003800200 */
.L_x_6:
[----:B------:R-:W1:Y:S01]  /*03d0*/  LDCU.64 UR4, c[0x0][0x888] ;  /* 0x00011100ff0477ac */ /* 0x000e620008000a00 */
[----:B------:R-:W-:Y:S02]  /*03e0*/  UISETP.EQ.U32.AND UP2, UPT, UR8, URZ, UPT ;  /* 0x000000ff0800728c */ /* 0x000fe4000bf42070 */
[----:B------:R-:W-:Y:S02]  /*03f0*/  UPLOP3.LUT UP3, UPT, UPT, UPT, UPT, 0x80, 0x8 ;  /* 0x000000000008789c */ /* 0x000fe40003f6f070 */
[----:B-1----:R-:W-:-:S04]  /*0400*/  UISETP.NE.U32.AND UP0, UPT, UR4, URZ, UPT ;  /* 0x000000ff0400728c */ /* 0x002fc8000bf05070 */
[----:B------:R-:W-:-:S04]  /*0410*/  UISETP.NE.AND.EX UP1, UPT, UR5, URZ, UPT, UP0 ;  /* 0x000000ff0500728c */ /* 0x000fc8000bf25300 */
[----:B------:R-:W-:-:S04]  /*0420*/  UISETP.EQ.OR.EX UP4, UPT, UR9, URZ, !UP1, UP2 ;  /* 0x000000ff0900728c */ /* 0x000fc8000cf82720 */
[----:B------:R-:W-:-:S05]  /*0430*/  UP2UR UR62, UPR, URZ, 0x10 ;  /* 0x00000010ff3e7883 */ /* 0x000fca0008000000 */
[----:B------:R-:W-:Y:S07]  /*0440*/  BRA.U !UP4, `(.L_x_8) ;  /* 0x000000010c207547 */ /* 0x000fee000b800000 */
[----:B------:R-:W-:Y:S01]  /*0450*/  UISETP.NE.U32.AND UP2, UPT, UR8, URZ, UPT ;  /* 0x000000ff0800728c */ /* 0x000fe2000bf45070 */
[----:B------:R-:W-:Y:S01]  /*0460*/  FSETP.NEU.AND P0, PT, RZ, UR45, PT ;  /* 0x0000002dff007c0b */ /* 0x000fe2000bf0d000 */
[----:B------:R-:W-:Y:S02]  /*0470*/  USEL UR4, URZ, 0xffffffff, UP1 ;  /* 0xffffffffff047887 */ /* 0x000fe40008800000 */
[----:B------:R-:W-:-:S10]  /*0480*/  UISETP.NE.AND.EX UP2, UPT, UR9, URZ, UPT, UP2 ;  /* 0x000000ff0900728c */ /* 0x000fd4000bf45320 */
[----:B------:R-:W-:Y:S01]  /*0490*/  VOTEU.ANY UP0, P0 ;  /* 0x0000000000ff7886 */ /* 0x000fe20000000100 */
[----:B------:R-:W-:-:S04]  /*04a0*/  @!UP2 USEL UR4, URZ, 0xffffffff, UP0 ;  /* 0xffffffffff04a887 */ /* 0x000fc80008000000 */
[----:B------:R-:W-:-:S04]  /*04b0*/  ULOP3.LUT UR4, UR4, 0x1, URZ, 0xc0, !UPT ;  /* 0x0000000104047892 */ /* 0x000fc8000f8ec0ff */
[----:B------:R-:W-:-:S11]  /*04c0*/  UISETP.NE.U32.AND UP3, UPT, UR4, 0x1, UPT ;  /* 0x000000010400788c */ /* 0x000fd6000bf65070 */
.L_x_8:
[----:B------:R-:W1:Y:S02]  /*04d0*/  SHFL.IDX PT, R2, R54, RZ, 0x1f ;  /* 0x00001fff36027589 */ /* 0x000e6400000e0000 */
[----:B-1----:R-:W-:-:S13]  /*04e0*/  ISETP.NE.AND P0, PT, R2, RZ, PT ;  /* 0x000000ff0200720c */ /* 0x002fda0003f05270 */
[----:B------:R-:W-:Y:S05]  /*04f0*/  @P0 BRA `(.L_x_9) ;  /* 0x0000000000bc0947 */ /* 0x000fea0003800000 */
[----:B------:R-:W-:Y:S01]  /*0500*/  ELECT P0, URZ, PT ;  /* 0x0000000000ff782f */ /* 0x000fe20003800000 */
[----:B------:R-:W-:-:S12]  /*0510*/  BSSY.RECONVERGENT B0, `(.L_x_9) ;  /* 0x000002d000007945 */ /* 0x000fd80003800200 */
[----:B------:R-:W-:Y:S05]  /*0520*/  @!P0 BRA `(.L_x_10) ;  /* 0x0000000000ac8947 */ /* 0x000fea0003800000 */
[----:B------:R-:W1:Y:S01]  /*0530*/  S2UR UR4, SR_CgaCtaId ;  /* 0x00000000000479c3 */ /* 0x000e620000008800 */
[----:B------:R-:W-:Y:S01]  /*0540*/  UMOV UR5, 0x400 ;  /* 0x0000040000057882 */ /* 0x000fe20000000000 */
[----:B------:R-:W-:Y:S01]  /*0550*/  UMOV UR8, 0x1 ;  /* 0x0000000100087882 */ /* 0x000fe20000000000 */
[----:B------:R-:W-:Y:S01]  /*0560*/  UMOV UR6, 0x2 ;  /* 0x0000000200067882 */ /* 0x000fe20000000000 */
[----:B------:R-:W-:-:S04]  /*0570*/  UIADD3 UR8, UPT, UPT, -UR8, 0x100000, URZ ;  /* 0x0010000008087890 */ /* 0x000fc8000fffe1ff */
[----:B------:R-:W-:Y:S02]  /*0580*/  USHF.L.U32 UR9, UR8, 0xb, URZ ;  /* 0x0000000b08097899 */ /* 0x000fe400080006ff */
[----:B------:R-:W-:Y:S02]  /*0590*/  USHF.L.U32 UR8, UR8, 0x1, URZ ;  /* 0x0000000108087899 */ /* 0x000fe400080006ff */
[----:B------:R-:W-:-:S04]  /*05a0*/  UIADD3 UR6, UPT, UPT, -UR6, 0x100000, URZ ;  /* 0x0010000006067890 */ /* 0x000fc8000fffe1ff */
[----:B------:R-:W-:Y:S02]  /*05b0*/  USHF.L.U32 UR7, UR6, 0xb, URZ ;  /* 0x0000000b06077899 */ /* 0x000fe400080006ff */
[----:B------:R-:W-:Y:S02]  /*05c0*/  USHF.L.U32 UR6, UR6, 0x1, URZ ;  /* 0x0000000106067899 */ /* 0x000fe400080006ff */
[----:B-1----:R-:W-:Y:S01]  /*05d0*/  ULEA UR4, UR4, UR5, 0x18 ;  /* 0x0000000504047291 */ /* 0x002fe2000f8ec0ff */
[----:B------:R-:W1:Y:S11]  /*05e0*/  FENCE.VIEW.ASYNC.S ;  /* 0x00000000000073c6 */ /* 0x000e760000000000 */
[----:B-1----:R1:W4:Y:S01]  /*05f0*/  SYNCS.EXCH.64 URZ, [UR4], UR8 ;  /* 0x0000000804ff75b2 */ /* 0x0023220008000100 */
[----:B------:R1:W1:Y:S01]  /*0600*/  SYNCS.EXCH.64 URZ, [UR4+0x78], UR6 ;  /* 0x0000780604ff75b2 */ /* 0x0002620008000100 */
        /* <DEDUP_REMOVED lines=28> */
[----:B----4-:R-:W-:Y:S01]  /*07d0*/  NOP ;  /* 0x0000000000007918 */ /* 0x010fe20000000000 */
.L_x_10:
[----:B-1----:R-:W-:Y:S05]  /*07e0*/  BSYNC.RECONVERGENT B0 ;  /* 0x0000000000007941 */ /* 0x002fea0003800200 */
.L_x_9:
[----:B------:R-:W1:Y:S01]  /*07f0*/  SHFL.IDX PT, R2, R54, RZ, 0x1f ;  /* 0x00001fff36027589 */ /* 0x000e6200000e0000 */
[----:B------:R-:W-:Y:S01]  /*0800*/  NOP ;  /* 0x0000000000007918 */ /* 0x000fe20000000000 */
[----:B-1----:R-:W-:-:S13]  /*0810*/  ISETP.NE.AND P0, PT, R2, 0x1, PT ;  /* 0x000000010200780c */ /* 0x002fda0003f05270 */
[----:B------:R-:W-:Y:S05]  /*0820*/  @P0 BRA `(.L_x_11) ;  /* 0x0000000000400947 */ /* 0x000fea0003800000 */
        /* <DEDUP_REMOVED lines=9> */
[----:B------:R-:W-:Y:S01]  /*08c0*/  USHF.L.U32 UR6, UR6, 0x1, URZ ;  /* 0x0000000106067899 */ /* 0x000fe200080006ff */
[----:B------:R-:W-:Y:S01]  /*08d0*/  ELECT P0, URZ, PT ;  /* 0x0000000000ff782f */ /* 0x000fe20003800000 */
[----:B-1----:R-:W-:Y:S01]  /*08e0*/  ULEA UR4, UR4, UR5, 0x18 ;  /* 0x0000000504047291 */ /* 0x002fe2000f8ec0ff */
[----:B------:R-:W1:Y:S11]  /*08f0*/  FENCE.VIEW.ASYNC.S ;  /* 0x00000000000073c6 */ /* 0x000e760000000000 */
[----:B-1----:R1:W4:Y:S01]  /*0900*/  SYNCS.EXCH.64 URZ, [UR4+0xf0], UR8 ;  /* 0x0000f00804ff75b2 */ /* 0x0023220008000100 */
[----:B------:R1:W1:Y:S01]  /*0910*/  SYNCS.EXCH.64 URZ, [UR4+0xf8], UR6 ;  /* 0x0000f80604ff75b2 */ /* 0x0002620008000100 */
[----:B------:R-:W-:Y:S01]  /*0920*/  NOP ;  /* 0x0000000000007918 */ /* 0x000fe20000000000 */
.L_x_11:
[----:B------:R-:W2:Y:S01]  /*0930*/  SHFL.IDX PT, R2, R54, RZ, 0x1f ;  /* 0x00001fff36027589 */ /* 0x000ea200000e0000 */
[----:B------:R-:W-:Y:S01]  /*0940*/  NOP ;  /* 0x0000000000007918 */ /* 0x000fe20000000000 */
[----:B--2---:R-:W-:-:S13]  /*0950*/  ISETP.NE.AND P0, PT, R2, 0x3, PT ;  /* 0x000000030200780c */ /* 0x004fda0003f05270 */
[----:B------:R-:W-:Y:S05]  /*0960*/  @P0 BRA `(.L_x_12) ;  /* 0x0000000000300947 */ /* 0x000fea0003800000 */
[----:B-1----:R-:W1:Y:S01]  /*0970*/  S2UR UR4, SR_CgaCtaId ;  /* 0x00000000000479c3 */ /* 0x002e620000008800 */
[----:B------:R-:W-:Y:S01]  /*0980*/  UMOV UR5, 0x400 ;  /* 0x0000040000057882 */ /* 0x000fe20000000000 */
[----:B------:R-:W-:Y:S01]  /*0990*/  UMOV UR6, 0x20 ;  /* 0x0000002000067882 */ /* 0x000fe20000000000 */
[----:B------:R-:W-:Y:S01]  /*09a0*/  ELECT P0, URZ, PT ;  /* 0x0000000000ff782f */ /* 0x000fe20003800000 */
[----:B------:R-:W-:-:S04]  /*09b0*/  UIADD3 UR6, UPT, UPT, -UR6, 0x100000, URZ ;  /* 0x0010000006067890 */ /* 0x000fc8000fffe1ff */
[----:B------:R-:W-:Y:S02]  /*09c0*/  USHF.L.U32 UR7, UR6, 0xb, URZ ;  /* 0x0000000b06077899 */ /* 0x000fe400080006ff */
[----:B------:R-:W-:Y:S02]  /*09d0*/  USHF.L.U32 UR6, UR6, 0x1, URZ ;  /* 0x0000000106067899 */ /* 0x000fe400080006ff */
[----:B-1----:R-:W-:Y:S01]  /*09e0*/  ULEA UR4, UR4, UR5, 0x18 ;  /* 0x0000000504047291 */ /* 0x002fe2000f8ec0ff */
[----:B------:R-:W1:Y:S11]  /*09f0*/  FENCE.VIEW.ASYNC.S ;  /* 0x00000000000073c6 */ /* 0x000e760000000000 */
[----:B-1----:R2:W1:Y:S01]  /*0a00*/  SYNCS.EXCH.64 URZ, [UR4+0x100], UR6 ;  /* 0x0001000604ff75b2 */ /* 0x0024620008000100 */
[----:B------:R2:W1:Y:S02]  /*0a10*/  SYNCS.EXCH.64 URZ, [UR4+0x108], UR6 ;  /* 0x0001080604ff75b2 */ /* 0x0004640008000100 */
[----:B--2---:R-:W-:Y:S01]  /*0a20*/  NOP ;  /* 0x0000000000007918 */ /* 0x004fe20000000000 */
.L_x_12:
[----:B------:R-:W2:Y:S01]  /*0a30*/  SHFL.IDX PT, R2, R54, RZ, 0x1f ;  /* 0x00001fff36027589 */ /* 0x000ea200000e0000 */
[----:B------:R-:W-:Y:S01]  /*0a40*/  NOP ;  /* 0x0000000000007918 */ /* 0x000fe20000000000 */
[----:B--2---:R-:W-:-:S13]  /*0a50*/  ISETP.NE.AND P0, PT, R2, 0x4, PT ;  /* 0x000000040200780c */ /* 0x004fda0003f05270 */
[----:B------:R-:W-:Y:S05]  /*0a60*/  @P0 BRA `(.L_x_13) ;  /* 0x00000000004c0947 */ /* 0x000fea0003800000 */
[----:B-1----:R-:W1:Y:S01]  /*0a70*/  S2UR UR4, SR_CgaCtaId ;  /* 0x00000000000479c3 */ /* 0x002e620000008800 */
[----:B------:R-:W-:Y:S01]  /*0a80*/  UMOV UR6, 0x1e0 ;  /* 0x000001e000067882 */ /* 0x000fe20000000000 */
[----:B------:R-:W-:Y:S01]  /*0a90*/  UMOV UR5, 0x400 ;  /* 0x0000040000057882 */ /* 0x000fe20000000000 */
[----:B------:R-:W-:Y:S01]  /*0aa0*/  USEL UR6, UR6, 0x1a0, UP3 ;  /* 0x000001a006067887 */ /* 0x000fe20009800000 */
[----:B------:R-:W-:Y:S01]  /*0ab0*/  UMOV UR8, 0x1 ;  /* 0x0000000100087882 */ /* 0x000fe20000000000 */
[----:B------:R-:W-:Y:S01]  /*0ac0*/  ELECT P0, URZ, PT ;  /* 0x0000000000ff782f */ /* 0x000fe20003800000 */
        /* <DEDUP_REMOVED lines=8> */
[----:B-1----:R2:W1:Y:S01]  /*0b50*/  SYNCS.EXCH.64 URZ, [UR4+0x110], UR8 ;  /* 0x0001100804ff75b2 */ /* 0x0024620008000100 */
[----:B------:R2:W1:Y:S01]  /*0b60*/  SYNCS.EXCH.64 URZ, [UR4+0x120], UR6 ;  /* 0x0001200604ff75b2 */ /* 0x0004620008000100 */
[----:B------:R2:W1:Y:S01]  /*0b70*/  SYNCS.EXCH.64 URZ, [UR4+0x118], UR8 ;  /* 0x0001180804ff75b2 */ /* 0x0004620008000100 */
[----:B------:R2:W1:Y:S02]  /*0b80*/  SYNCS.EXCH.64 URZ, [UR4+0x128], UR6 ;  /* 0x0001280604ff75b2 */ /* 0x0004640008000100 */
[----:B--2---:R-:W-:Y:S01]  /*0b90*/  NOP ;  /* 0x0000000000007918 */ /* 0x004fe20000000000 */
.L_x_13:
[----:B------:R-:W2:Y:S01]  /*0ba0*/  SHFL.IDX PT, R2, R54, RZ, 0x1f ;  /* 0x00001fff36027589 */ /* 0x000ea200000e0000 */
[----:B------:R-:W-:Y:S01]  /*0bb0*/  NOP ;  /* 0x0000000000007918 */ /* 0x000fe20000000000 */
[----:B--2---:R-:W-:-:S13]  /*0bc0*/  ISETP.NE.AND P0, PT, R2, 0x5, PT ;  /* 0x000000050200780c */ /* 0x004fda0003f05270 */
[----:B------:R-:W-:Y:S05]  /*0bd0*/  @P0 BRA `(.L_x_14) ;  /* 0x0000000000580947 */ /* 0x000fea0003800000 */
[----:B-1----:R-:W1:Y:S01]  /*0be0*/  S2UR UR4, SR_CgaCtaId ;  /* 0x00000000000479c3 */ /* 0x002e620000008800 */
        /* <DEDUP_REMOVED lines=12> */
[----:B-1----:R2:W1:Y:S01]  /*0cb0*/  SYNCS.EXCH.64 URZ, [UR4+0x130], UR8 ;  /* 0x0001300804ff75b2 */ /* 0x0024620008000100 */
[----:B------:R2:W1:Y:S01]  /*0cc0*/  SYNCS.EXCH.64 URZ, [UR4+0x150], UR6 ;  /* 0x0001500604ff75b2 */ /* 0x0004620008000100 */
[----:B------:R2:W1:Y:S01]  /*0cd0*/  SYNCS.EXCH.64 URZ, [UR4+0x138], UR8 ;  /* 0x0001380804ff75b2 */ /* 0x0004620008000100 */
[----:B------:R2:W1:Y:S01]  /*0ce0*/  SYNCS.EXCH.64 URZ, [UR4+0x158], UR6 ;  /* 0x0001580604ff75b2 */ /* 0x0004620008000100 */
[----:B------:R2:W1:Y:S01]  /*0cf0*/  SYNCS.EXCH.64 URZ, [UR4+0x140], UR8 ;  /* 0x0001400804ff75b2 */ /* 0x0004620008000100 */
[----:B------:R2:W1:Y:S01]  /*0d00*/  SYNCS.EXCH.64 URZ, [UR4+0x160], UR6 ;  /* 0x0001600604ff75b2 */ /* 0x0004620008000100 */
[----:B------:R2:W1:Y:S01]  /*0d10*/  SYNCS.EXCH.64 URZ, [UR4+0x148], UR8 ;  /* 0x0001480804ff75b2 */ /* 0x0004620008000100 */
[----:B------:R2:W1:Y:S02]  /*0d20*/  SYNCS.EXCH.64 URZ, [UR4+0x168], UR6 ;  /* 0x0001680604ff75b2 */ /* 0x0004640008000100 */
[----:B--2---:R-:W-:Y:S01]  /*0d30*/  NOP ;  /* 0x0000000000007918 */ /* 0x004fe20000000000 */
.L_x_14:
[----:B------:R-:W2:Y:S01]  /*0d40*/  SHFL.IDX PT, R2, R54, RZ, 0x1f ;  /* 0x00001fff36027589 */ /* 0x000ea200000e0000 */
[----:B------:R-:W-:Y:S01]  /*0d50*/  NOP ;  /* 0x0000000000007918 */ /* 0x000fe20000000000 */
[----:B--2---:R-:W-:-:S13]  /*0d60*/  ISETP.NE.AND P0, PT, R2, 0x3, PT ;  /* 0x000000030200780c */ /* 0x004fda0003f05270 */
[----:B------:R-:W-:Y:S05]  /*0d70*/  @P0 BRA `(.L_x_15) ;  /* 0x0000000000380947 */ /* 0x000fea0003800000 */
[----:B------:R-:W2:Y:S01]  /*0d80*/  S2UR UR5, SR_CgaCtaId ;  /* 0x00000000000579c3 */ /* 0x000ea20000008800 */
[----:B-1----:R-:W-:Y:S01]  /*0d90*/  UMOV UR4, 0x400 ;  /* 0x0000040000047882 */ /* 0x002fe20000000000 */
[----:B------:R-:W-:Y:S01]  /*0da0*/  UMOV UR6, 0x20 ;  /* 0x0000002000067882 */ /* 0x000fe20000000000 */
[----:B------:R-:W-:Y:S01]  /*0db0*/  ELECT P0, URZ, PT ;  /* 0x0000000000ff782f */ /* 0x000fe20003800000 */
[----:B------:R-:W-:-:S04]  /*0dc0*/  UIADD3 UR6, UPT, UPT, -UR6, 0x100000, URZ ;  /* 0x0010000006067890 */ /* 0x000fc8000fffe1ff */
[----:B------:R-:W-:Y:S02]  /*0dd0*/  USHF.L.U32 UR7, UR6, 0xb, URZ ;  /* 0x0000000b06077899 */ /* 0x000fe400080006ff */
[----:B------:R-:W-:Y:S02]  /*0de0*/  USHF.L.U32 UR6, UR6, 0x1, URZ ;  /* 0x0000000106067899 */ /* 0x000fe400080006ff */
[----:B--2---:R-:W-:Y:S01]  /*0df0*/  ULEA UR4, UR5, UR4, 0x18 ;  /* 0x0000000405047291 */ /* 0x004fe2000f8ec0ff */
[----:B------:R-:W1:Y:S11]  /*0e00*/  FENCE.VIEW.ASYNC.S ;  /* 0x00000000000073c6 */ /* 0x000e760000000000 */
[----:B-1----:R2:W1:Y:S01]  /*0e10*/  SYNCS.EXCH.64 URZ, [UR4+0x170], UR6 ;  /* 0x0001700604ff75b2 */ /* 0x0024620008000100 */
[----:B------:R2:W1:Y:S01]  /*0e20*/  SYNCS.EXCH.64 URZ, [UR4+0x180], UR6 ;  /* 0x0001800604ff75b2 */ /* 0x0004620008000100 */
[----:B------:R2:W1:Y:S01]  /*0e30*/  SYNCS.EXCH.64 URZ, [UR4+0x178], UR6 ;  /* 0x0001780604ff75b2 */ /* 0x0004620008000100 */
[----:B------:R2:W1:Y:S02]  /*0e40*/  SYNCS.EXCH.64 URZ, [UR4+0x188], UR6 ;  /* 0x0001880604ff75b2 */ /* 0x0004640008000100 */
[----:B--2---:R-:W-:Y:S01]  /*0e50*/  NOP ;  /* 0x0000000000007918 */ /* 0x004fe20000000000 */
.L_x_15:
[----:B-1----:R-:W1:Y:S01]  /*0e60*/  LDCU UR4, c[0x0][0x36c] ;  /* 0x00006d80ff0477ac */ /* 0x002e620008000800 */
[----:B------:R-:W-:Y:S01]  /*0e70*/  ISETP.NE.OR P3, PT, R0, 0x2, !P3 ;  /* 0x000000020000780c */ /* 0x000fe20005f65670 */
[----:B------:R-:W-:Y:S01]  /*0e80*/  NOP ;  /* 0x0000000000007918 */ /* 0x000fe20000000000 */
[----:B------:R-:W-:Y:S01]  /*0e90*/  LOP3.LUT R0, R60, 0x1f, RZ, 0xc0, !PT ;  /* 0x0000001f3c007812 */ /* 0x000fe200078ec0ff */
[----:B------:R-:W-:Y:S02]  /*0ea0*/  UISETP.NE.AND UP4, UPT, UR20, 0x2, UPT ;  /* 0x000000021400788c */ /* 0x000fe4000bf85270 */
[----:B------:R-:W-:Y:S02]  /*0eb0*/  UISETP.NE.AND UP5, UPT, UR20, URZ, UPT ;  /* 0x000000ff1400728c */ /* 0x000fe4000bfa5270 */
[----:B-1----:R-:W-:-:S09]  /*0ec0*/  UISETP.EQ.U32.AND UP6, UPT, UR4, 0x1, UPT ;  /* 0x000000010400788c */ /* 0x002fd2000bfc2070 */
[----:B------:R-:W-:Y:S05]  /*0ed0*/  BRA.U !UP6, `(.L_x_16) ;  /* 0x000000010e087547 */ /* 0x000fea000b800000 */
[----:B----4-:R-:W-:Y:S01]  /*0ee0*/  UCGABAR_ARV ;  /* 0x00000000000079c7 */ /* 0x010fe20008000000 */
[----:B------:R-:W-:Y:S05]  /*0ef0*/  BRA `(.L_x_17) ;  /* 0x0000000000047947 */ /* 0x000fea0003800000 */
.L_x_16:
[----:B----4-:R-:W-:Y:S01]  /*0f00*/  NOP ;  /* 0x0000000000007918 */ /* 0x010fe20000000000 */
.L_x_17:
[----:B------:R-:W1:Y:S01]  /*0f10*/  S2UR UR49, SR_CTAID.X ;  /* 0x00000000003179c3 */ /* 0x000e620000002500 */
[----:B------:R-:W-:-:S05]  /*0f20*/  CS2R.32 R55, SR_CgaSize ;  /* 0x0000000000377805 */ /* 0x000fca0000008a00 */
[----:B------:R-:W-:-:S05]  /*0f30*/  IMAD R55, R55, -0xa0, RZ ;  /* 0xffffff6037377824 */ /* 0x000fca00078e02ff */
[----:B------:R-:W-:-:S14]  /*0f40*/  R2UR UR5, R55 ;  /* 0x00000000370572ca */ /* 0x000fdc00000e0000 */
[----:B------:R-:W2:Y:S01]  /*0f50*/  LDCU UR5, c[0x0][UR5+0x2b0] ;  /* 0x00005600050577ac */ /* 0x000ea20008000800 */
[----:B------:R-:W-:-:S05]  /*0f60*/  CS2R.32 R55, SR_CgaSize ;  /* 0x0000000000377805 */ /* 0x000fca0000008a00 */
[----:B------:R-:W-:-:S05]  /*0f70*/  IMAD R55, R55, -0xa0, RZ ;  /* 0xffffff6037377824 */ /* 0x000fca00078e02ff */
[----:B------:R-:W-:-:S14]  /*0f80*/  R2UR UR4, R55 ;  /* 0x00000000370472ca */ /* 0x000fdc00000e0000 */
[----:B------:R-:W4:Y:S01]  /*0f90*/  LDCU UR4, c[0x0][UR4+0x2b4] ;  /* 0x00005680040477ac */ /* 0x000f220008000800 */
[----:B------:R-:W3:Y:S01]  /*0fa0*/  S2UR UR48, SR_CTAID.Y ;  /* 0x00000000003079c3 */ /* 0x000ee20000002600 */
[----:B------:R-:W-:-:S05]  /*0fb0*/  CS2R.32 R55, SR_CgaSize ;  /* 0x0000000000377805 */ /* 0x000fca0000008a00 */
[----:B------:R-:W-:-:S05]  /*0fc0*/  IMAD R55, R55, -0xa0, RZ ;  /* 0xffffff6037377824 */ /* 0x000fca00078e02ff */
[----:B------:R-:W-:-:S14]  /*0fd0*/  R2UR UR8, R55 ;  /* 0x00000000370872ca */ /* 0x000fdc00000e0000 */
[----:B------:R-:W4:Y:S01]  /*0fe0*/  LDCU UR8, c[0x0][UR8+0x2a0] ;  /* 0x00005400080877ac */ /* 0x000f220008000800 */
[----:B------:R-:W-:-:S05]  /*0ff0*/  CS2R.32 R55, SR_CgaSize ;  /* 0x0000000000377805 */ /* 0x000fca0000008a00 */
[----:B------:R-:W-:-:S05]  /*1000*/  IMAD R55, R55, -0xa0, RZ ;  /* 0xffffff6037377824 */ /* 0x000fca00078e02ff */
[----:B------:R-:W-:-:S14]  /*1010*/  R2UR UR63, R55 ;  /* 0x00000000373f72ca */ /* 0x000fdc00000e0000 */
[----:B------:R-:W4:Y:S01]  /*1020*/  LDCU UR63, c[0x0][UR63+0x2a4] ;  /* 0x000054803f3f77ac */ /* 0x000f220008000800 */
[----:B------:R-:W4:Y:S01]  /*1030*/  S2UR UR6, SR_CgaCtaId ;  /* 0x00000000000679c3 */ /* 0x000f220000008800 */
[----:B------:R-:W4:Y:S01]  /*1040*/  LDCU UR21, c[0x0][0xb24] ;  /* 0x00016480ff1577ac */ /* 0x000f220008000800 */
[----:B------:R-:W4:Y:S01]  /*1050*/  LDCU UR41, c[0x0][0xb24] ;  /* 0x00016480ff2977ac */ /* 0x000f220008000800 */
[----:B-1----:R-:W-:Y:S01]  /*1060*/  I2FP.F32.U32 R3, UR49 ;  /* 0x0000003100037c45 */ /* 0x002fe20008201000 */
[----:B------:R-:W1:Y:S04]  /*1070*/  LDCU UR23, c[0x0][0xb30] ;  /* 0x00016600ff1777ac */ /* 0x000e680008000800 */
[----:B--2---:R-:W-:Y:S01]  /*1080*/  FMUL R3, R3, UR5 ;  /* 0x0000000503037c20 */ /* 0x004fe20008400000 */
[----:B---3--:R-:W-:-:S05]  /*1090*/  I2FP.F32.U32 R2, UR48 ;  /* 0x0000003000027c45 */ /* 0x008fca0008201000 */
[----:B------:R-:W2:Y:S01]  /*10a0*/  F2I.U32.TRUNC.NTZ R3, R3 ;  /* 0x0000000300037305 */ /* 0x000ea2000020f000 */
[----:B----4-:R-:W-:Y:S01]  /*10b0*/  FMUL R2, R2, UR4 ;  /* 0x0000000402027c20 */ /* 0x010fe20008400000 */
[----:B------:R-:W-:-:S06]  /*10c0*/  ULOP3.LUT UR4, UR6, 0x1, URZ, 0xc0, !UPT ;  /* 0x0000000106047892 */ /* 0x000fcc000f8ec0ff */
[----:B------:R-:W3:Y:S01]  /*10d0*/  F2I.U32.TRUNC.NTZ R2, R2 ;  /* 0x0000000200027305 */ /* 0x000ee2000020f000 */
[----:B------:R-:W-:-:S04]  /*10e0*/  UISETP.NE.U32.AND UP0, UPT, UR4, 0x1, UPT ;  /* 0x000000010400788c */ /* 0x000fc8000bf05070 */
[----:B------:R-:W-:Y:S01]  /*10f0*/  USEL UR4, URZ, 0xc00, UP0 ;  /* 0x00000c00ff047887 */ /* 0x000fe20008000000 */
[----:B--2---:R-:W-:Y:S02]  /*1100*/  R2UR UR5, R3 ;  /* 0x00000000030572ca */ /* 0x004fe400000e0000 */
[----:B---3--:R-:W-:Y:S02]  /*1110*/  R2UR UR7, R2 ;  /* 0x00000000020772ca */ /* 0x008fe400000e0000 */
[----:B------:R-:W-:-:S09]  /*1120*/  PRMT R2, RZ, 0x7610, R2 ;  /* 0x00007610ff027816 */ /* 0x000fd20000000002 */
[----:B------:R-:W-:-:S04]  /*1130*/  UIADD3 UR6, UPT, UPT, -UR5, URZ, URZ ;  /* 0x000000ff05067290 */ /* 0x000fc8000fffe1ff */
[----:B------:R-:W-:Y:S02]  /*1140*/  UIMAD UR6, UR8, UR6, UR49 ;  /* 0x00000006080672a4 */ /* 0x000fe4000f8e0231 */
[----:B------:R-:W-:-:S04]  /*1150*/  UIADD3 UR5, UPT, UPT, -UR7, URZ, URZ ;  /* 0x000000ff07057290 */ /* 0x000fc8000fffe1ff */
[----:B------:R-:W-:Y:S01]  /*1160*/  IMAD.U32 R55, RZ, RZ, UR6 ;  /* 0x00000006ff377e24 */ /* 0x000fe2000f8e00ff */
[----:B------:R-:W-:Y:S01]  /*1170*/  UIMAD UR63, UR63, UR5, UR48 ;  /* 0x000000053f3f72a4 */ /* 0x000fe2000f8e0230 */
[----:B-1----:R-:W-:Y:S11]  /*1180*/  BRA.U UP5, `(.L_x_18) ;  /* 0x0000000105287547 */ /* 0x002ff6000b800000 */
[----:B------:R-:W-:Y:S01]  /*1190*/  R2UR UR7, R55 ;  /* 0x00000000370772ca */ /* 0x000fe200000e0000 */
[----:B------:R-:W-:-:S12]  /*11a0*/  UISETP.NE.AND UP0, UPT, UR63, URZ, UPT ;  /* 0x000000ff3f00728c */ /* 0x000fd8000bf05270 */
[----:B------:R-:W-:-:S04]  /*11b0*/  UISETP.EQ.OR UP0, UPT, UR7, URZ, !UP0 ;  /* 0x000000ff0700728c */ /* 0x000fc8000c702670 */
[----:B------:R-:W-:Y:S02]  /*11c0*/  USEL UR6, URZ, 0x1, !UP0 ;  /* 0x00000001ff067887 */ /* 0x000fe4000c000000 */
[----:B------:R-:W-:-:S04]  /*11d0*/  UISETP.NE.AND UP0, UPT, UR63, URZ, UPT ;  /* 0x000000ff3f00728c */ /* 0x000fc8000bf05270 */
[----:B------:R-:W-:Y:S02]  /*11e0*/  USEL UR5, URZ, 0x2, UP0 ;  /* 0x00000002ff057887 */ /* 0x000fe40008000000 */
[----:B------:R-:W-:-:S04]  /*11f0*/  UISETP.NE.AND UP0, UPT, UR7, 0x1, UPT ;  /* 0x000000010700788c */ /* 0x000fc8000bf05270 */
[----:B------:R-:W-:-:S04]  /*1200*/  USEL UR5, UR5, 0x2, UP0 ;  /* 0x0000000205057887 */ /* 0x000fc80008000000 */
[----:B------:R-:W-:-:S06]  /*1210*/  UIADD3 UR5, UPT, UPT, UR6, UR5, URZ ;  /* 0x0000000506057290 */ /* 0x000fcc000fffe0ff */
[----:B------:R-:W-:-:S07]  /*1220*/  MOV R2, UR5 ;  /* 0x0000000500027c02 */ /* 0x000fce0008000f00 */
.L_x_18:
[----:B------:R-:W1:Y:S01]  /*1230*/  S2UR UR36, SR_CTAID.Z ;  /* 0x00000000002479c3 */ /* 0x000e620000002700 */
[----:B------:R-:W-:-:S09]  /*1240*/  UISETP.GE.AND UP0, UPT, UR21, 0x1, UPT ;  /* 0x000000011500788c */ /* 0x000fd2000bf06270 */
[----:B------:R-:W-:Y:S05]  /*1250*/  BRA.U !UP0, `(.L_x_19) ;  /* 0x0000000108d07547 */ /* 0x000fea000b800000 */
[----:B------:R-:W2:Y:S01]  /*1260*/  LDCU.128 UR12, c[0x0][0xb10] ;  /* 0x00016200ff0c77ac */ /* 0x000ea20008000c00 */
[----:B------:R-:W3:Y:S01]  /*1270*/  LDCU UR22, c[0x0][0xb0c] ;  /* 0x00016180ff1677ac */ /* 0x000ee20008000800 */
[----:B------:R-:W4:Y:S01]  /*1280*/  LDCU UR7, c[0x0][0x370] ;  /* 0x00006e00ff0777ac */ /* 0x000f220008000800 */
[----:B------:R-:W1:Y:S01]  /*1290*/  LDCU UR8, c[0x0][0x374] ;  /* 0x00006e80ff0877ac */ /* 0x000e620008000800 */
[----:B------:R-:W1:Y:S01]  /*12a0*/  LDCU UR9, c[0x0][0xb20] ;  /* 0x00016400ff0977ac */ /* 0x000e620008000800 */
[----:B--2---:R-:W-:Y:S02]  /*12b0*/  UIMAD.WIDE.U32 UR10, UR49, UR12, URZ ;  /* 0x0000000c310a72a5 */ /* 0x004fe4000f8e00ff */
[----:B---3--:R-:W-:Y:S02]  /*12c0*/  UISETP.NE.AND UP0, UPT, UR22, 0x1, UPT ;  /* 0x000000011600788c */ /* 0x008fe4000bf05270 */
[----:B------:R-:W-:Y:S02]  /*12d0*/  UIMAD.WIDE.U32 UR16, UR48, UR15, URZ ;  /* 0x0000000f301072a5 */ /* 0x000fe4000f8e00ff */
[----:B----4-:R-:W-:Y:S01]  /*12e0*/  UIMAD.WIDE.U32 UR18, UR7, UR12, URZ ;  /* 0x0000000c071272a5 */ /* 0x010fe2000f8e00ff */
[----:B------:R-:W-:Y:S01]  /*12f0*/  UMOV UR6, UR11 ;  /* 0x0000000b00067c82 */ /* 0x000fe20008000000 */
[----:B------:R-:W-:-:S02]  /*1300*/  UISETP.NE.AND UP2, UPT, UR21, 0x1, UPT ;  /* 0x000000011500788c */ /* 0x000fc4000bf45270 */
[----:B------:R-:W-:Y:S01]  /*1310*/  USHF.R.U32.HI UR6, URZ, UR13, UR6 ;  /* 0x0000000dff067299 */ /* 0x000fe20008011606 */
[----:B------:R-:W2:Y:S02]  /*1320*/  LDCU.64 UR10, c[0x0][0xb28] ;  /* 0x00016500ff0a77ac */ /* 0x000ea40008000a00 */
[----:B------:R-:W-:Y:S01]  /*1330*/  UMOV UR18, UR19 ;  /* 0x0000001300127c82 */ /* 0x000fe20008000000 */
[----:B------:R-:W-:Y:S02]  /*1340*/  USEL UR6, UR49, UR6, !UP0 ;  /* 0x0000000631067287 */ /* 0x000fe4000c000000 */
[----:B------:R-:W-:Y:S02]  /*1350*/  @UP0 USHF.R.U32.HI UR7, URZ, UR13, UR18 ;  /* 0x0000000dff070299 */ /* 0x000fe40008011612 */
[----:B------:R-:W-:Y:S02]  /*1360*/  UISETP.NE.AND UP0, UPT, UR14, 0x1, UPT ;  /* 0x000000010e00788c */ /* 0x000fe4000bf05270 */
[----:B-1----:R-:W-:Y:S01]  /*1370*/  UIMAD.WIDE.U32 UR12, UR8, UR15, URZ ;  /* 0x0000000f080c72a5 */ /* 0x002fe2000f8e00ff */
[----:B------:R-:W-:-:S02]  /*1380*/  UMOV UR5, UR17 ;  /* 0x0000001100057c82 */ /* 0x000fc40008000000 */
[----:B------:R-:W-:-:S04]  /*1390*/  USHF.R.U32.HI UR5, URZ, UR9, UR5 ;  /* 0x00000009ff057299 */ /* 0x000fc80008011605 */
[----:B------:R-:W-:Y:S01]  /*13a0*/  UMOV UR12, UR13 ;  /* 0x0000000d000c7c82 */ /* 0x000fe20008000000 */
[----:B--2---:R-:W-:Y:S02]  /*13b0*/  UIMAD.WIDE.U32 UR16, UR7, UR10, URZ ;  /* 0x0000000a071072a5 */ /* 0x004fe4000f8e00ff */
[----:B------:R-:W-:Y:S02]  /*13c0*/  @UP0 USHF.R.U32.HI UR8, URZ, UR9, UR12 ;  /* 0x00000009ff080299 */ /* 0x000fe4000801160c */
[----:B------:R-:W-:Y:S02]  /*13d0*/  USEL UR5, UR48, UR5, !UP0 ;  /* 0x0000000530057287 */ /* 0x000fe4000c000000 */
[----:B------:R-:W-:Y:S01]  /*13e0*/  UIMAD.WIDE.U32 UR12, UR8, UR10, URZ ;  /* 0x0000000a080c72a5 */ /* 0x000fe2000f8e00ff */
[----:B------:R-:W-:Y:S02]  /*13f0*/  UMOV UR16, UR17 ;  /* 0x0000001100107c82 */ /* 0x000fe40008000000 */
[----:B------:R-:W-:-:S04]  /*1400*/  @UP2 USHF.R.U32.HI UR7, URZ, UR11, UR16 ;  /* 0x0000000bff072299 */ /* 0x000fc80008011610 */
[----:B------:R-:W-:Y:S01]  /*1410*/  UMOV UR12, UR13 ;  /* 0x0000000d000c7c82 */ /* 0x000fe20008000000 */
[----:B------:R-:W-:Y:S02]  /*1420*/  UIMAD UR9, UR7, UR21, URZ ;  /* 0x00000015070972a4 */ /* 0x000fe4000f8e02ff */
[----:B------:R-:W-:Y:S02]  /*1430*/  @UP2 USHF.R.U32.HI UR8, URZ, UR11, UR12 ;  /* 0x0000000bff082299 */ /* 0x000fe4000801160c */
[----:B------:R-:W-:Y:S02]  /*1440*/  UIMAD.WIDE.U32 UR12, UR5, UR10, URZ ;  /* 0x0000000a050c72a5 */ /* 0x000fe4000f8e00ff */
[----:B------:R-:W-:Y:S02]  /*1450*/  UIMAD UR8, UR8, UR21, URZ ;  /* 0x00000015080872a4 */ /* 0x000fe4000f8e02ff */
[----:B------:R-:W-:Y:S02]  /*1460*/  UIADD3 UR12, UPT, UPT, -UR6, URZ, URZ ;  /* 0x000000ff060c7290 */ /* 0x000fe4000fffe1ff */
[----:B------:R-:W-:-:S02]  /*1470*/  UISETP.GE.AND UP0, UPT, UR5, UR8, UPT ;  /* 0x000000080500728c */ /* 0x000fc4000bf06270 */
[----:B------:R-:W-:Y:S02]  /*1480*/  UIMAD UR49, UR22, UR12, UR49 ;  /* 0x0000000c163172a4 */ /* 0x000fe4000f8e0231 */
[----:B------:R-:W-:Y:S02]  /*1490*/  UISETP.GE.OR UP0, UPT, UR6, UR9, UP0 ;  /* 0x000000090600728c */ /* 0x000fe40008706670 */
[----:B------:R-:W-:-:S03]  /*14a0*/  UIMAD.WIDE.U32 UR8, UR6, UR10, URZ ;  /* 0x0000000a060872a5 */ /* 0x000fc6000f8e00ff */
[----:B------:R-:W-:Y:S02]  /*14b0*/  UMOV UR10, UR13 ;  /* 0x0000000d000a7c82 */ /* 0x000fe40008000000 */
[----:B------:R-:W-:-:S04]  /*14c0*/  USHF.R.U32.HI UR10, URZ, UR11, UR10 ;  /* 0x0000000bff0a7299 */ /* 0x000fc8000801160a */
[----:B------:R-:W-:Y:S02]  /*14d0*/  USEL UR8, UR5, UR10, !UP2 ;  /* 0x0000000a05087287 */ /* 0x000fe4000d000000 */
[----:B------:R-:W-:Y:S02]  /*14e0*/  @!UP0 USHF.R.U32.HI UR9, URZ, UR11, UR9 ;  /* 0x0000000bff098299 */ /* 0x000fe40008011609 */
[----:B------:R-:W-:Y:S02]  /*14f0*/  UIADD3 UR10, UPT, UPT, -UR8, URZ, URZ ;  /* 0x000000ff080a7290 */ /* 0x000fe4000fffe1ff */
[----:B------:R-:W-:Y:S02]  /*1500*/  @!UP0 USEL UR9, UR6, UR9, !UP2 ;  /* 0x0000000906098287 */ /* 0x000fe4000d000000 */
[----:B------:R-:W-:Y:S02]  /*1510*/  UIMAD UR10, UR21, UR10, UR5 ;  /* 0x0000000a150a72a4 */ /* 0x000fe4000f8e0205 */
[----:B------:R-:W-:-:S02]  /*1520*/  UIADD3 UR11, UPT, UPT, -UR5, URZ, URZ ;  /* 0x000000ff050b7290 */ /* 0x000fc4000fffe1ff */
[----:B------:R-:W-:Y:S02]  /*1530*/  @!UP0 UIMAD UR7, UR10, UR7, UR9 ;  /* 0x000000070a0782a4 */ /* 0x000fe4000f8e0209 */
[----:B------:R-:W-:Y:S02]  /*1540*/  @!UP0 UIADD3 UR8, UPT, UPT, UR8, -UR9, URZ ;  /* 0x8000000908088290 */ /* 0x000fe4000fffe0ff */
[----:B------:R-:W-:Y:S02]  /*1550*/  UIMAD UR11, UR14, UR11, UR48 ;  /* 0x0000000b0e0b72a4 */ /* 0x000fe4000f8e0230 */
[----:B------:R-:W-:-:S03]  /*1560*/  @!UP0 UIMAD UR5, UR8, UR21, UR6 ;  /* 0x00000015080582a4 */ /* 0x000fc6000f8e0206 */
[----:B------:R-:W-:Y:S01]  /*1570*/  @!UP0 UMOV UR6, UR7 ;  /* 0x0000000700068c82 */ /* 0x000fe20008000000 */
[----:B------:R-:W-:Y:S02]  /*1580*/  UIMAD UR48, UR5, UR14, UR11 ;  /* 0x0000000e053072a4 */ /* 0x000fe4000f8e020b */
[----:B------:R-:W-:-:S12]  /*1590*/  UIMAD UR49, UR6, UR22, UR49 ;  /* 0x00000016063172a4 */ /* 0x000fd8000f8e0231 */
.L_x_19:
[----:B------:R-:W-:-:S09]  /*15a0*/  UISETP.NE.AND UP0, UPT, UR23, 0x1, UPT ;  /* 0x000000011700788c */ /* 0x000fd2000bf05270 */
[----:B------:R-:W-:Y:S05]  /*15b0*/  BRA.U UP0, `(.L_x_20) ;  /* 0x0000000100447547 */ /* 0x000fea000b800000 */
[----:B------:R-:W2:Y:S01]  /*15c0*/  LDCU.128 UR12, c[0x0][0xb10] ;  /* 0x00016200ff0c77ac */ /* 0x000ea20008000c00 */
[----:B------:R-:W3:Y:S01]  /*15d0*/  LDCU UR10, c[0x0][0xb0c] ;  /* 0x00016180ff0a77ac */ /* 0x000ee20008000800 */
[----:B------:R-:W4:Y:S01]  /*15e0*/  LDCU UR11, c[0x0][0xb20] ;  /* 0x00016400ff0b77ac */ /* 0x000f220008000800 */
[----:B--2---:R-:W-:Y:S02]  /*15f0*/  UIMAD.WIDE.U32 UR6, UR49, UR12, URZ ;  /* 0x0000000c310672a5 */ /* 0x004fe4000f8e00ff */
[----:B------:R-:W-:Y:S02]  /*1600*/  UIMAD.WIDE.U32 UR8, UR48, UR15, URZ ;  /* 0x0000000f300872a5 */ /* 0x000fe4000f8e00ff */
[----:B---3--:R-:W-:-:S03]  /*1610*/  UISETP.NE.AND UP0, UPT, UR10, 0x1, UPT ;  /* 0x000000010a00788c */ /* 0x008fc6000bf05270 */
[----:B------:R-:W-:Y:S02]  /*1620*/  UMOV UR6, UR7 ;  /* 0x0000000700067c82 */ /* 0x000fe40008000000 */
[----:B------:R-:W-:Y:S01]  /*1630*/  USHF.R.U32.HI UR6, URZ, UR13, UR6 ;  /* 0x0000000dff067299 */ /* 0x000fe20008011606 */
[----:B------:R-:W-:-:S03]  /*1640*/  UMOV UR5, UR9 ;  /* 0x0000000900057c82 */ /* 0x000fc60008000000 */
[----:B------:R-:W-:Y:S02]  /*1650*/  USEL UR6, UR49, UR6, !UP0 ;  /* 0x0000000631067287 */ /* 0x000fe4000c000000 */
[----:B------:R-:W-:Y:S02]  /*1660*/  UISETP.NE.AND UP0, UPT, UR14, 0x1, UPT ;  /* 0x000000010e00788c */ /* 0x000fe4000bf05270 */
[----:B----4-:R-:W-:-:S04]  /*1670*/  USHF.R.U32.HI UR5, URZ, UR11, UR5 ;  /* 0x0000000bff057299 */ /* 0x010fc80008011605 */
[----:B------:R-:W-:-:S04]  /*1680*/  USEL UR5, UR48, UR5, !UP0 ;  /* 0x0000000530057287 */ /* 0x000fc8000c000000 */
[----:B------:R-:W-:Y:S02]  /*1690*/  UIADD3 UR7, UPT, UPT, UR6, -UR5, URZ ;  /* 0x8000000506077290 */ /* 0x000fe4000fffe0ff */
[----:B------:R-:W-:Y:S02]  /*16a0*/  UIADD3 UR5, UPT, UPT, -UR6, UR5, URZ ;  /* 0x0000000506057290 */ /* 0x000fe4000fffe1ff */
[----:B------:R-:W-:Y:S02]  /*16b0*/  UIMAD UR48, UR7, UR14, UR48 ;  /* 0x0000000e073072a4 */ /* 0x000fe4000f8e0230 */
[----:B------:R-:W-:-:S12]  /*16c0*/  UIMAD UR49, UR5, UR10, UR49 ;  /* 0x0000000a053172a4 */ /* 0x000fd8000f8e0231 */
.L_x_20:
[----:B------:R-:W-:Y:S01]  /*16d0*/  UISETP.NE.AND UP0, UPT, UR20, 0x2, UPT ;  /* 0x000000021400788c */ /* 0x000fe2000bf05270 */
[----:B------:R-:W-:Y:S09]  /*16e0*/  BRA.U !UP6, `(.L_x_21) ;  /* 0x000000010e0c7547 */ /* 0x000ff2000b800000 */
[----:B------:R-:W-:Y:S01]  /*16f0*/  UCGABAR_WAIT ;  /* 0x0000000000007dc7 */ /* 0x000fe20008000000 */
[----:B------:R-:W-:Y:S01]  /*1700*/  CCTL.IVALL ;  /* 0x00000000ff00798f */ /* 0x000fe20002000000 */
[----:B------:R-:W-:Y:S05]  /*1710*/  BRA `(.L_x_22) ;  /* 0x0000000000047947 */ /* 0x000fea0003800000 */
.L_x_21:
[----:B------:R-:W-:Y:S06]  /*1720*/  BAR.SYNC.DEFER_BLOCKING 0x0 ;  /* 0x0000000000007b1d */ /* 0x000fec0000010000 */
.L_x_22:
[----:B------:R-:W-:Y:S05]  /*1730*/  BRA.U UP0, `(.L_x_23) ;  /* 0x0000001900487547 */ /* 0x000fea000b800000 */
[----:B------:R-:W2:Y:S01]  /*1740*/  LDCU UR7, c[0x0][0x38c] ;  /* 0x00007180ff0777ac */ /* 0x000ea20008000800 */
[----:B------:R-:W3:Y:S01]  /*1750*/  S2UR UR9, SR_CgaCtaId ;  /* 0x00000000000979c3 */ /* 0x000ee20000008800 */
[----:B------:R-:W-:Y:S01]  /*1760*/  PLOP3.LUT P1, PT, PT, PT, UP3, 0x80, 0x8 ;  /* 0x000000000008781c */ /* 0x000fe20003f2f038 */
[----:B------:R-:W-:Y:S01]  /*1770*/  IMAD.MOV.U32 R12, RZ, RZ, 0x1 ;  /* 0x00000001ff0c7424 */ /* 0x000fe200078e00ff */
[----:B------:R-:W-:Y:S01]  /*1780*/  UMOV UR8, 0x400 ;  /* 0x0000040000087882 */ /* 0x000fe20000000000 */
[----:B------:R-:W-:Y:S01]  /*1790*/  UISETP.NE.AND UP1, UPT, UR20, URZ, UPT ;  /* 0x000000ff1400728c */ /* 0x000fe2000bf25270 */
[----:B------:R-:W-:Y:S01]  /*17a0*/  ISETP.EQ.OR P2, PT, R0, RZ, P3 ;  /* 0x000000ff0000720c */ /* 0x000fe20001f42670 */
[----:B------:R-:W-:Y:S01]  /*17b0*/  USEL UR26, URZ, 0x1, UP4 ;  /* 0x00000001ff1a7887 */ /* 0x000fe2000a000000 */
[----:B------:R-:W-:Y:S02]  /*17c0*/  PLOP3.LUT P1, PT, P1, PT, PT, 0x8, 0x80 ;  /* 0x000000000080781c */ /* 0x000fe40000f2e170 */
[----:B------:R-:W-:Y:S01]  /*17d0*/  CS2R R10, SRZ ;  /* 0x00000000000a7805 */ /* 0x000fe2000001ff00 */
[----:B------:R-:W-:Y:S01]  /*17e0*/  IMAD.MOV.U32 R9, RZ, RZ, RZ ;  /* 0x000000ffff097224 */ /* 0x000fe200078e00ff */
[----:B------:R-:W4:Y:S01]  /*17f0*/  LDCU UR40, c[0x0][0x370] ;  /* 0x00006e00ff2877ac */ /* 0x000f220008000800 */
[----:B------:R-:W-:Y:S01]  /*1800*/  IMAD.MOV.U32 R8, RZ, RZ, 0x1 ;  /* 0x00000001ff087424 */ /* 0x000fe200078e00ff */
[----:B------:R-:W1:Y:S01]  /*1810*/  LDCU.64 UR28, c[0x0][0x348] ;  /* 0x00006900ff1c77ac */ /* 0x000e620008000a00 */
[----:B--2---:R-:W-:-:S02]  /*1820*/  UIADD3 UR6, UPT, UPT, UR7, 0x7f, URZ ;  /* 0x0000007f07067890 */ /* 0x004fc4000fffe0ff */
[----:B------:R-:W-:Y:S02]  /*1830*/  USHF.R.U32.HI UR45, URZ, 0x7, UR4 ;  /* 0x00000007ff2d7899 */ /* 0x000fe40008011604 */
[----:B------:R-:W-:Y:S02]  /*1840*/  USHF.R.S32.HI UR5, URZ, 0x1f, UR6 ;  /* 0x0000001fff057899 */ /* 0x000fe40008011406 */
[----:B------:R-:W-:Y:S02]  /*1850*/  UIADD3 UR46, UPT, UPT, UR7, 0xfe, URZ ;  /* 0x000000fe072e7890 */ /* 0x000fe4000fffe0ff */
[----:B------:R-:W-:Y:S02]  /*1860*/  ULEA.HI UR5, UR5, UR6, URZ, 0x7 ;  /* 0x0000000605057291 */ /* 0x000fe4000f8f38ff */
[----:B---3--:R-:W-:Y:S02]  /*1870*/  ULEA UR6, UR9, UR8, 0x18 ;  /* 0x0000000809067291 */ /* 0x008fe4000f8ec0ff */
[----:B------:R-:W-:-:S02]  /*1880*/  USHF.R.S32.HI UR43, URZ, 0x7, UR5 ;  /* 0x00000007ff2b7899 */ /* 0x000fc40008011405 */
[----:B------:R-:W-:Y:S02]  /*1890*/  UIADD3 UR5, UPT, UPT, UR7, -0x1, URZ ;  /* 0xffffffff07057890 */ /* 0x000fe4000fffe0ff */
[----:B------:R-:W-:Y:S02]  /*18a0*/  UISETP.LT.U32.AND UP0, UPT, UR43, 0xf, UPT ;  /* 0x0000000f2b00788c */ /* 0x000fe4000bf01070 */
[----:B------:R-:W-:Y:S02]  /*18b0*/  UISETP.GE.U32.AND UP2, UPT, UR5, -0xff, UPT ;  /* 0xffffff010500788c */ /* 0x000fe4000bf46070 */
[----:B------:R-:W-:Y:S01]  /*18c0*/  USEL UR42, UR43, 0xf, UP0 ;  /* 0x0000000f2b2a7887 */ /* 0x000fe20008000000 */
[----:B------:R-:W2:Y:S03]  /*18d0*/  LDCU UR39, c[0x0][0x374] ;  /* 0x00006e80ff2777ac */ /* 0x000ea60008000800 */
[----:B------:R-:W-:-:S02]  /*18e0*/  UIADD3 UR21, UPT, UPT, UR42, -0x1, URZ ;  /* 0xffffffff2a157890 */ /* 0x000fc4000fffe0ff */
[----:B------:R-:W-:-:S03]  /*18f0*/  USEL UR26, UR26, 0x2, UP1 ;  /* 0x000000021a1a7887 */ /* 0x000fc60008800000 */
[----:B------:R-:W-:Y:S02]  /*1900*/  @UP2 UIADD3 UR21, UPT, UPT, UR42, URZ, URZ ;  /* 0x000000ff2a152290 */ /* 0x000fe4000fffe0ff */
[----:B------:R-:W-:Y:S02]  /*1910*/  UIADD3 UR5, UPT, UPT, UR6, 0x1fa80, UR4 ;  /* 0x0001fa8006057890 */ /* 0x000fe4000fffe004 */
[----:B------:R-:W-:Y:S02]  /*1920*/  UIADD3 UR44, UPT, UPT, UR43, -UR42, URZ ;  /* 0x8000002a2b2c7290 */ /* 0x000fe4000fffe0ff */
[----:B------:R-:W-:Y:S01]  /*1930*/  UIADD3 UR21, UPT, UPT, UR21, 0x1, URZ ;  /* 0x0000000115157890 */ /* 0x000fe2000fffe0ff */
[----:B-1--4-:R-:W-:-:S11]  /*1940*/  UMOV UR13, URZ ;  /* 0x000000ff000d7c82 */ /* 0x012fd60008000000 */
.L_x_43:
[----:B------:R-:W1:Y:S02]  /*1950*/  S2UR UR7, SR_CgaCtaId ;  /* 0x00000000000779c3 */ /* 0x000e640000008800 */
[----:B-1----:R-:W-:-:S09]  /*1960*/  UISETP.NE.AND UP0, UPT, UR7, URZ, UPT ;  /* 0x000000ff0700728c */ /* 0x002fd2000bf05270 */
[----:B------:R-:W-:Y:S05]  /*1970*/  BRA.U UP0, `(.L_x_24) ;  /* 0x0000000100287547 */ /* 0x000fea000b800000 */
[----:B------:R-:W-:Y:S02]  /*1980*/  LEA R0, R9, UR6, 0x3 ;  /* 0x0000000609007c11 */ /* 0x000fe4000f8e18ff */
[----:B------:R-:W-:-:S04]  /*1990*/  SHF.L.U32 R2, R8, 0x1f, RZ ;  /* 0x0000001f08027819 */ /* 0x000fc800000006ff */
[----:B------:R-:W1:Y:S02]  /*19a0*/  SYNCS.PHASECHK.TRANS64.TRYWAIT P0, [R0+URZ+0x180], R2 ;  /* 0x00018002000075a7 */ /* 0x000e6400080011ff */
[----:B-1----:R-:W-:Y:S05]  /*19b0*/  @!P0 BRA `(.L_x_25) ;  /* 0x0000005400988947 */ /* 0x002fea0003800000 */
.L_x_111:
[----:B------:R-:W-:Y:S01]  /*19c0*/  VIADD R9, R9, 0x1 ;  /* 0x0000000109097836 */ /* 0x000fe20000000000 */
[----:B------:R1:W-:Y:S04]  /*19d0*/  SYNCS.ARRIVE.TRANS64.A1T0 RZ, [R0+URZ+0x170], RZ ;  /* 0x000170ff00ff79a7 */ /* 0x0003e800081000ff */
[----:B------:R-:W-:-:S04]  /*19e0*/  ISETP.NE.AND P0, PT, R9, 0x2, PT ;  /* 0x000000020900780c */ /* 0x000fc80003f05270 */
[----:B------:R-:W-:Y:S02]  /*19f0*/  SEL R9, R9, RZ, P0 ;  /* 0x000000ff09097207 */ /* 0x000fe40000000000 */
[----:B-1----:R-:W-:-:S04]  /*1a00*/  SEL R0, RZ, 0x1, P0 ;  /* 0x00000001ff007807 */ /* 0x002fc80000000000 */
[----:B------:R-:W-:-:S07]  /*1a10*/  LOP3.LUT R8, R8, R0, RZ, 0x3c, !PT ;  /* 0x0000000008087212 */ /* 0x000fce00078e3cff */
.L_x_24:
[----:B------:R-:W-:Y:S01]  /*1a20*/  ULEA UR7, UR13, UR6, 0x3 ;  /* 0x000000060d077291 */ /* 0x000fe2000f8e18ff */
[----:B------:R-:W-:Y:S01]  /*1a30*/  SHF.L.U32 R0, R12, 0x1f, RZ ;  /* 0x0000001f0c007819 */ /* 0x000fe200000006ff */
[----:B------:R-:W-:Y:S02]  /*1a40*/  UISETP.GE.U32.AND UP0, UPT, UR46, 0xff, UPT ;  /* 0x000000ff2e00788c */ /* 0x000fe4000bf06070 */
[----:B------:R-:W-:Y:S02]  /*1a50*/  USHF.L.U32 UR35, UR49, 0x6, URZ ;  /* 0x0000000631237899 */ /* 0x000fe400080006ff */
[----:B------:R-:W-:Y:S01]  /*1a60*/  UIMAD UR19, UR48, 0x30, UR45 ;  /* 0x00000030301378a4 */ /* 0x000fe2000f8e022d */
[----:B------:R-:W-:Y:S02]  /*1a70*/  UMOV UR14, URZ ;  /* 0x000000ff000e7c82 */ /* 0x000fe40008000000 */
[----:B------:R1:W3:Y:S02]  /*1a80*/  SYNCS.PHASECHK.TRANS64.TRYWAIT P0, [UR7+0x78], R0 ;  /* 0x00007800ff0075a7 */ /* 0x0002e40008001107 */
[----:B------:R-:W-:Y:S07]  /*1a90*/  BRA.U !UP0, `(.L_x_26) ;  /* 0x0000000108bc7547 */ /* 0x000fee000b800000 */
[----:B------:R-:W-:Y:S01]  /*1aa0*/  UMOV UR9, URZ ;  /* 0x000000ff00097c82 */ /* 0x000fe20008000000 */
[----:B------:R-:W-:-:S05]  /*1ab0*/  UMOV UR7, UR13 ;  /* 0x0000000d00077c82 */ /* 0x000fca0008000000 */
.L_x_32:
[----:B------:R-:W-:Y:S01]  /*1ac0*/  @!P3 MOV R2, 0x3800 ;  /* 0x000038000002b802 */ /* 0x000fe20000000f00 */
[----:B------:R-:W-:Y:S01]  /*1ad0*/  ULEA UR33, UR7, UR6, 0x3 ;  /* 0x0000000607217291 */ /* 0x000fe2000f8e18ff */
[----:B-1-34-:R-:W-:Y:S11]  /*1ae0*/  @P0 BRA `(.L_x_27) ;  /* 0x00000000000c0947 */ /* 0x01aff60003800000 */
[----:B------:R-:W-:Y:S04]  /*1af0*/  SHF.L.U32 R3, R12, 0x1f, RZ ;  /* 0x0000001f0c037819 */ /* 0x000fe800000006ff */
[----:B------:R-:W3:Y:S02]  /*1b00*/  SYNCS.PHASECHK.TRANS64.TRYWAIT P0, [UR33+0x78], R3 ;  /* 0x00007803ff0075a7 */ /* 0x000ee40008001121 */
[----:B---3--:R-:W-:Y:S05]  /*1b10*/  @!P0 BRA `(.L_x_28) ;  /* 0x0000005400548947 */ /* 0x008fea0003800000 */
.L_x_27:
[----:B------:R3:W-:Y:S01]  /*1b20*/  @!P3 SYNCS.ARRIVE.TRANS64 RZ, [UR33], R2 ;  /* 0x00000002ffffb9a7 */ /* 0x0007e20008000021 */
[----:B------:R-:W-:Y:S04]  /*1b30*/  ULOP3.LUT UR8, UR26, 0x2, URZ, 0xfc, !UPT ;  /* 0x000000021a087892 */ /* 0x000fe8000f8efcff */
[----:B------:R-:W-:Y:S09]  /*1b40*/  UISETP.NE.AND UP0, UPT, UR8, 0x2, UPT ;  /* 0x000000020800788c */ /* 0x000ff2000bf05270 */
[----:B------:R-:W-:Y:S05]  /*1b50*/  BRA.U UP0, `(.L_x_29) ;  /* 0x0000000100047547 */ /* 0x000fea000b800000 */
[----:B--2---:R-:W-:Y:S05]  /*1b60*/  BPT.TRAP 0x1 ;  /* 0x000000040000795c */ /* 0x004fea0000300000 */
.L_x_29:
[----:B------:R-:W-:Y:S04]  /*1b70*/  BSSY.RECONVERGENT B0, `(.L_x_30) ;  /* 0x0000003000007945 */ /* 0x000fe80003800200 */
[----:B------:R-:W-:Y:S05]  /*1b80*/  @P2 BRA `(.L_x_31) ;  /* 0x0000000000042947 */ /* 0x000fea0003800000 */
[----:B--2---:R-:W-:Y:S05]  /*1b90*/  BPT.TRAP 0x1 ;  /* 0x000000040000795c */ /* 0x004fea0000300000 */
.L_x_31:
[----:B--2---:R-:W-:Y:S05]  /*1ba0*/  BSYNC.RECONVERGENT B0 ;  /* 0x0000000000007941 */ /* 0x004fea0003800200 */
.L_x_30:
[----:B------:R-:W-:Y:S02]  /*1bb0*/  UIADD3 UR8, UPT, UPT, UR7, 0x1, URZ ;  /* 0x0000000107087890 */ /* 0x000fe4000fffe0ff */
[----:B------:R-:W-:Y:S02]  /*1bc0*/  UIADD3 UR14, UP1, UPT, UR28, 0x80, URZ ;  /* 0x000000801c0e7890 */ /* 0x000fe4000ff3e0ff */
[----:B------:R-:W-:Y:S02]  /*1bd0*/  UISETP.NE.AND UP0, UPT, UR8, 0xf, UPT ;  /* 0x0000000f0800788c */ /* 0x000fe4000bf05270 */
[----:B------:R-:W-:Y:S02]  /*1be0*/  ULEA UR32, UR7, UR6, 0xd ;  /* 0x0000000607207291 */ /* 0x000fe4000f8e68ff */
[----:B------:R-:W-:Y:S02]  /*1bf0*/  USEL UR10, URZ, 0x1, UP0 ;  /* 0x00000001ff0a7887 */ /* 0x000fe40008000000 */
[----:B------:R-:W-:Y:S02]  /*1c00*/  USEL UR13, UR8, URZ, UP0 ;  /* 0x000000ff080d7287 */ /* 0x000fe40008000000 */
[----:B------:R-:W-:Y:S02]  /*1c10*/  USHF.L.U32 UR34, UR9, 0x7, URZ ;  /* 0x0000000709227899 */ /* 0x000fe400080006ff */
[----:B------:R-:W-:Y:S01]  /*1c20*/  ULEA UR8, UR13, UR6, 0x3 ;  /* 0x000000060d087291 */ /* 0x000fe2000f8e18ff */
[----:B------:R-:W-:Y:S01]  /*1c30*/  LOP3.LUT R12, R12, UR10, RZ, 0x3c, !PT ;  /* 0x0000000a0c0c7c12 */ /* 0x000fe2000f8e3cff */
[----:B------:R-:W-:Y:S02]  /*1c40*/  UIADD3.X UR15, UPT, UPT, URZ, UR29, URZ, UP1, !UPT ;  /* 0x0000001dff0f7290 */ /* 0x000fe40008ffe4ff */
[----:B------:R-:W-:Y:S01]  /*1c50*/  UIADD3 UR32, UPT, UPT, UR32, 0x1a80, URZ ;  /* 0x00001a8020207890 */ /* 0x000fe2000fffe0ff */
[----:B-1----:R-:W-:Y:S01]  /*1c60*/  SHF.L.U32 R0, R12, 0x1f, RZ ;  /* 0x0000001f0c007819 */ /* 0x002fe200000006ff */
[----:B------:R-:W-:Y:S02]  /*1c70*/  UIMAD UR16, UR7, 0x1800, UR4 ;  /* 0x00001800071078a4 */ /* 0x000fe4000f8e0204 */
[----:B------:R-:W-:Y:S01]  /*1c80*/  UIADD3 UR10, UP0, UPT, UR28, 0x180, URZ ;  /* 0x000001801c0a7890 */ /* 0x000fe2000ff1e0ff */
[----:B------:R4:W1:Y:S01]  /*1c90*/  SYNCS.PHASECHK.TRANS64.TRYWAIT P0, [UR8+0x78], R0 ;  /* 0x00007800ff0075a7 */ /* 0x0008620008001108 */
[----:B------:R-:W-:Y:S01]  /*1ca0*/  UIADD3 UR16, UPT, UPT, UR6, 0x1fa80, UR16 ;  /* 0x0001fa8006107890 */ /* 0x000fe2000fffe010 */
[----:B------:R-:W-:Y:S01]  /*1cb0*/  UMOV UR22, 0x0 ;  /* 0x0000000000167882 */ /* 0x000fe20000000000 */
[----:B------:R-:W-:Y:S01]  /*1cc0*/  UMOV UR23, 0x10000000 ;  /* 0x1000000000177882 */ /* 0x000fe20000000000 */
[----:B------:R-:W-:Y:S01]  /*1cd0*/  UIADD3.X UR11, UPT, UPT, URZ, UR29, URZ, UP0, !UPT ;  /* 0x0000001dff0b7290 */ /* 0x000fe200087fe4ff */
[----:B------:R2:W-:Y:S01]  /*1ce0*/  UTMALDG.3D [UR32], [UR14], desc[UR22] ;  /* 0x000016200e0075b4 */ /* 0x0005e20008011000 */
[----:B------:R-:W-:Y:S01]  /*1cf0*/  UIADD3 UR9, UPT, UPT, UR9, 0x1, URZ ;  /* 0x0000000109097890 */ /* 0x000fe2000fffe0ff */
[----:B------:R-:W-:Y:S01]  /*1d00*/  UMOV UR7, 0x30000 ;  /* 0x0003000000077882 */ /* 0x000fe20000000000 */
[----:B------:R-:W-:Y:S01]  /*1d10*/  UMOV UR20, UR36 ;  /* 0x0000002400147c82 */ /* 0x000fe20008000000 */
[----:B------:R-:W-:Y:S01]  /*1d20*/  UMOV UR17, UR33 ;  /* 0x0000002100117c82 */ /* 0x000fe20008000000 */
[----:B------:R-:W-:Y:S01]  /*1d30*/  UMOV UR18, UR34 ;  /* 0x0000002200127c82 */ /* 0x000fe20008000000 */
[----:B------:R-:W-:Y:S02]  /*1d40*/  UISETP.NE.AND UP0, UPT, UR9, UR21, UPT ;  /* 0x000000150900728c */ /* 0x000fe4000bf05270 */
[----:B------:R3:W-:Y:S01]  /*1d50*/  UTMALDG.3D.MULTICAST [UR16], [UR10], UR7, desc[UR22] ;  /* 0x000016100a0073b4 */ /* 0x0007e20008011807 */
[----:B--2---:R-:W-:Y:S01]  /*1d60*/  UMOV UR14, UR21 ;  /* 0x00000015000e7c82 */ /* 0x004fe20008000000 */
[----:B---3--:R-:W-:Y:S05]  /*1d70*/  UMOV UR7, UR13 ;  /* 0x0000000d00077c82 */ /* 0x008fea0008000000 */
[----:B------:R-:W-:Y:S05]  /*1d80*/  BRA.U UP0, `(.L_x_32) ;  /* 0xfffffffd004c7547 */ /* 0x000fea000b83ffff */
.L_x_26:
[----:B------:R-:W-:Y:S01]  /*1d90*/  ULEA UR7, UR13, UR6, 0x3 ;  /* 0x000000060d077291 */ /* 0x000fe2000f8e18ff */
[----:B-1--4-:R-:W-:Y:S01]  /*1da0*/  SHF.L.U32 R0, R12, 0x1f, RZ ;  /* 0x0000001f0c007819 */ /* 0x012fe200000006ff */
[----:B------:R-:W-:Y:S01]  /*1db0*/  @!P1 SYNCS.ARRIVE.TRANS64.A1T0 RZ, [UR6+0x108], RZ ;  /* 0x000108ffffff99a7 */ /* 0x000fe20008100006 */
[----:B------:R-:W-:-:S06]  /*1dc0*/  UISETP.GT.AND UP0, UPT, UR43, UR42, UPT ;  /* 0x0000002a2b00728c */ /* 0x000fcc000bf04270 */
[----:B---3--:R1:W3:Y:S03]  /*1dd0*/  SYNCS.PHASECHK.TRANS64.TRYWAIT P0, [UR7+0x78], R0 ;  /* 0x00007800ff0075a7 */ /* 0x0082e60008001107 */
[----:B------:R-:W-:Y:S05]  /*1de0*/  BRA.U !UP0, `(.L_x_33) ;  /* 0x0000000108bc7547 */ /* 0x000fea000b800000 */
[----:B------:R-:W-:Y:S01]  /*1df0*/  UIADD3 UR15, UPT, UPT, UR44, UR14, URZ ;  /* 0x0000000e2c0f7290 */ /* 0x000fe2000fffe0ff */
[----:B------:R-:W-:-:S11]  /*1e00*/  UMOV UR7, UR13 ;  /* 0x0000000d00077c82 */ /* 0x000fd60008000000 */
.L_x_39:
[----:B---3--:R-:W-:Y:S01]  /*1e10*/  @!P3 MOV R2, 0x3800 ;  /* 0x000038000002b802 */ /* 0x008fe20000000f00 */
[----:B----4-:R-:W-:Y:S01]  /*1e20*/  ULEA UR9, UR7, UR6, 0x3 ;  /* 0x0000000607097291 */ /* 0x010fe2000f8e18ff */
[----:B-1-3--:R-:W-:Y:S11]  /*1e30*/  @P0 BRA `(.L_x_34) ;  /* 0x00000000000c0947 */ /* 0x00aff60003800000 */
[----:B------:R-:W-:Y:S04]  /*1e40*/  SHF.L.U32 R3, R12, 0x1f, RZ ;  /* 0x0000001f0c037819 */ /* 0x000fe800000006ff */
[----:B------:R-:W3:Y:S02]  /*1e50*/  SYNCS.PHASECHK.TRANS64.TRYWAIT P0, [UR9+0x78], R3 ;  /* 0x00007803ff0075a7 */ /* 0x000ee40008001109 */
[----:B---3--:R-:W-:Y:S05]  /*1e60*/  @!P0 BRA `(.L_x_35) ;  /* 0x0000005000988947 */ /* 0x008fea0003800000 */
.L_x_34:
[----:B------:R3:W-:Y:S01]  /*1e70*/  @!P3 SYNCS.ARRIVE.TRANS64 RZ, [UR9], R2 ;  /* 0x00000002ffffb9a7 */ /* 0x0007e20008000009 */
[----:B------:R-:W-:Y:S04]  /*1e80*/  ULOP3.LUT UR8, UR26, 0x2, URZ, 0xfc, !UPT ;  /* 0x000000021a087892 */ /* 0x000fe8000f8efcff */
[----:B------:R-:W-:Y:S09]  /*1e90*/  UISETP.NE.AND UP0, UPT, UR8, 0x2, UPT ;  /* 0x000000020800788c */ /* 0x000ff2000bf05270 */
[----:B------:R-:W-:Y:S05]  /*1ea0*/  BRA.U UP0, `(.L_x_36) ;  /* 0x0000000100047547 */ /* 0x000fea000b800000 */
[----:B--2---:R-:W-:Y:S05]  /*1eb0*/  BPT.TRAP 0x1 ;  /* 0x000000040000795c */ /* 0x004fea0000300000 */
.L_x_36:
[----:B------:R-:W-:Y:S04]  /*1ec0*/  BSSY.RECONVERGENT B0, `(.L_x_37) ;  /* 0x0000003000007945 */ /* 0x000fe80003800200 */
[----:B------:R-:W-:Y:S05]  /*1ed0*/  @P2 BRA `(.L_x_38) ;  /* 0x0000000000042947 */ /* 0x000fea0003800000 */
[----:B--2---:R-:W-:Y:S05]  /*1ee0*/  BPT.TRAP 0x1 ;  /* 0x000000040000795c */ /* 0x004fea0000300000 */
.L_x_38:
[----:B--2---:R-:W-:Y:S05]  /*1ef0*/  BSYNC.RECONVERGENT B0 ;  /* 0x0000000000007941 */ /* 0x004fea0003800200 */
.L_x_37:
[----:B------:R-:W-:Y:S02]  /*1f00*/  UIADD3 UR8, UPT, UPT, UR7, 0x1, URZ ;  /* 0x0000000107087890 */ /* 0x000fe4000fffe0ff */
[----:B------:R-:W-:Y:S02]  /*1f10*/  UIADD3 UR22, UP1, UPT, UR28, 0x80, URZ ;  /* 0x000000801c167890 */ /* 0x000fe4000ff3e0ff */
[----:B------:R-:W-:Y:S02]  /*1f20*/  UISETP.NE.AND UP0, UPT, UR8, 0xf, UPT ;  /* 0x0000000f0800788c */ /* 0x000fe4000bf05270 */
[----:B------:R-:W-:Y:S02]  /*1f30*/  UIADD3.X UR23, UPT, UPT, URZ, UR29, URZ, UP1, !UPT ;  /* 0x0000001dff177290 */ /* 0x000fe40008ffe4ff */
[----:B------:R-:W-:Y:S02]  /*1f40*/  USEL UR10, URZ, 0x1, UP0 ;  /* 0x00000001ff0a7887 */ /* 0x000fe40008000000 */
[----:B------:R-:W-:Y:S02]  /*1f50*/  USEL UR13, UR8, URZ, UP0 ;  /* 0x000000ff080d7287 */ /* 0x000fe40008000000 */
[----:B------:R-:W-:Y:S02]  /*1f60*/  UIADD3 UR24, UP0, UPT, UR28, 0x180, URZ ;  /* 0x000001801c187890 */ /* 0x000fe4000ff1e0ff */
[----:B------:R-:W-:Y:S01]  /*1f70*/  ULEA UR8, UR13, UR6, 0x3 ;  /* 0x000000060d087291 */ /* 0x000fe2000f8e18ff */
[----:B------:R-:W-:Y:S01]  /*1f80*/  LOP3.LUT R12, R12, UR10, RZ, 0x3c, !PT ;  /* 0x0000000a0c0c7c12 */ /* 0x000fe2000f8e3cff */
[----:B------:R-:W-:Y:S02]  /*1f90*/  USHF.L.U32 UR10, UR14, 0x7, URZ ;  /* 0x000000070e0a7899 */ /* 0x000fe400080006ff */
[----:B------:R-:W-:Y:S01]  /*1fa0*/  UIMAD UR16, UR7, 0x1800, UR5 ;  /* 0x00001800071078a4 */ /* 0x000fe2000f8e0205 */
[----:B-1----:R-:W-:Y:S01]  /*1fb0*/  SHF.L.U32 R0, R12, 0x1f, RZ ;  /* 0x0000001f0c007819 */ /* 0x002fe200000006ff */
[----:B------:R-:W-:Y:S02]  /*1fc0*/  UIADD3.X UR25, UPT, UPT, URZ, UR29, URZ, UP0, !UPT ;  /* 0x0000001dff197290 */ /* 0x000fe400087fe4ff */
[----:B------:R-:W-:Y:S01]  /*1fd0*/  UIADD3 UR14, UPT, UPT, UR14, 0x1, URZ ;  /* 0x000000010e0e7890 */ /* 0x000fe2000fffe0ff */
[----:B------:R4:W1:Y:S01]  /*1fe0*/  SYNCS.PHASECHK.TRANS64.TRYWAIT P0, [UR8+0x78], R0 ;  /* 0x00007800ff0075a7 */ /* 0x0008620008001108 */
[----:B------:R-:W-:Y:S01]  /*1ff0*/  ULEA UR8, UR7, UR6, 0xd ;  /* 0x0000000607087291 */ /* 0x000fe2000f8e68ff */
[----:B------:R-:W-:Y:S01]  /*2000*/  UMOV UR30, 0x0 ;  /* 0x00000000001e7882 */ /* 0x000fe20000000000 */
[----:B------:R-:W-:Y:S02]  /*2010*/  UMOV UR31, 0x10000000 ;  /* 0x10000000001f7882 */ /* 0x000fe40000000000 */
[----:B------:R-:W-:Y:S01]  /*2020*/  UIADD3 UR8, UPT, UPT, UR8, 0x1a80, URZ ;  /* 0x00001a8008087890 */ /* 0x000fe2000fffe0ff */
[----:B------:R-:W-:Y:S01]  /*2030*/  UMOV UR11, UR35 ;  /* 0x00000023000b7c82 */ /* 0x000fe20008000000 */
[----:B------:R-:W-:Y:S01]  /*2040*/  UMOV UR12, UR36 ;  /* 0x00000024000c7c82 */ /* 0x000fe20008000000 */
[----:B------:R-:W-:Y:S01]  /*2050*/  UMOV UR27, 0x30000 ;  /* 0x00030000001b7882 */ /* 0x000fe20000000000 */
[----:B------:R-:W-:Y:S01]  /*2060*/  UMOV UR20, UR36 ;  /* 0x0000002400147c82 */ /* 0x000fe20008000000 */
[----:B------:R-:W-:Y:S01]  /*2070*/  UMOV UR17, UR9 ;  /* 0x0000000900117c82 */ /* 0x000fe20008000000 */
[----:B------:R-:W-:Y:S01]  /*2080*/  UMOV UR18, UR10 ;  /* 0x0000000a00127c82 */ /* 0x000fe20008000000 */
[----:B------:R-:W-:Y:S02]  /*2090*/  UISETP.NE.AND UP0, UPT, UR14, UR15, UPT ;  /* 0x0000000f0e00728c */ /* 0x000fe4000bf05270 */
[----:B------:R4:W-:Y:S01]  /*20a0*/  UTMALDG.3D [UR8], [UR22], desc[UR30] ;  /* 0x00001e08160075b4 */ /* 0x0009e20008011000 */
[----:B------:R-:W-:Y:S01]  /*20b0*/  UMOV UR7, UR13 ;  /* 0x0000000d00077c82 */ /* 0x000fe20008000000 */
[----:B------:R4:W-:Y:S05]  /*20c0*/  UTMALDG.3D.MULTICAST [UR16], [UR24], UR27, desc[UR30] ;  /* 0x00001e10180073b4 */ /* 0x0009ea000801181b */
[----:B------:R-:W-:Y:S05]  /*20d0*/  BRA.U UP0, `(.L_x_39) ;  /* 0xfffffffd004c7547 */ /* 0x000fea000b83ffff */
.L_x_33:
[C---:B------:R-:W-:Y:S01]  /*20e0*/  LEA R3, R11.reuse, UR6, 0x3 ;  /* 0x000000060b037c11 */ /* 0x040fe2000f8e18ff */
[----:B------:R-:W-:Y:S01]  /*20f0*/  NOP ;  /* 0x0000000000007918 */ /* 0x000fe20000000000 */
[----:B-1--4-:R-:W-:Y:S02]  /*2100*/  SHF.L.U32 R0, R10, 0x1f, RZ ;  /* 0x0000001f0a007819 */ /* 0x012fe400000006ff */
[----:B------:R-:W-:Y:S02]  /*2110*/  LEA R4, R11, UR6, 0x4 ;  /* 0x000000060b047c11 */ /* 0x000fe4000f8e20ff */
[----:B---3--:R-:W1:Y:S02]  /*2120*/  SYNCS.PHASECHK.TRANS64.TRYWAIT P0, [R3+URZ+0x110], R0 ;  /* 0x00011000030075a7 */ /* 0x008e6400080011ff */
[----:B-1----:R-:W-:Y:S05]  /*2130*/  @!P0 BRA `(.L_x_40) ;  /* 0x0000004c00fc8947 */ /* 0x002fea0003800000 */
.L_x_114:
[----:B------:R-:W3:Y:S01]  /*2140*/  LDS.128 R4, [R4+0x1a0] ;  /* 0x0001a00004047984 */ /* 0x000ee20000000c00 */
[----:B------:R-:W-:Y:S01]  /*2150*/  UISETP.GE.AND UP0, UPT, UR41, 0x1, UPT ;  /* 0x000000012900788c */ /* 0x000fe2000bf06270 */
[----:B------:R-:W-:Y:S01]  /*2160*/  @!PT LDS RZ, [RZ] ;  /* 0x00000000fffff984 */ /* 0x000fe20000000800 */
[----:B------:R-:W-:Y:S01]  /*2170*/  @!PT LDS RZ, [RZ] ;  /* 0x00000000fffff984 */ /* 0x000fe20000000800 */
[----:B------:R-:W-:Y:S01]  /*2180*/  @!PT LDS RZ, [RZ] ;  /* 0x00000000fffff984 */ /* 0x000fe20000000800 */
[----:B------:R-:W-:Y:S01]  /*2190*/  @!PT LDS RZ, [RZ] ;  /* 0x00000000fffff984 */ /* 0x000fe20000000800 */
[----:B------:R4:W-:Y:S06]  /*21a0*/  MEMBAR.ALL.CTA ;  /* 0x0000000000007992 */ /* 0x0009ec0000008000 */
[----:B----4-:R-:W4:Y:S01]  /*21b0*/  FENCE.VIEW.ASYNC.S ;  /* 0x00000000000073c6 */ /* 0x010f220000000000 */
[----:B---3--:R-:W-:-:S13]  /*21c0*/  LOP3.LUT P0, RZ, R6, 0x1, RZ, 0xc0, !PT ;  /* 0x0000000106ff7812 */ /* 0x008fda000780c0ff */
[----:B----4-:R-:W-:Y:S01]  /*21d0*/  VOTEU.ANY UP1, P0 ;  /* 0x0000000000ff7886 */ /* 0x010fe20000020100 */
[----:B------:R-:W-:-:S13]  /*21e0*/  PLOP3.LUT P0, PT, PT, PT, UP1, 0x80, 0x8 ;  /* 0x000000000008781c */ /* 0x000fda0003f0f018 */
[----:B-1----:R-:W-:Y:S02]  /*21f0*/  @P0 LOP3.LUT R0, R5, 0xffff, RZ, 0xc0, !PT ;  /* 0x0000ffff05000812 */ /* 0x002fe400078ec0ff */
[----:B------:R-:W-:Y:S02]  /*2200*/  @P0 MOV R2, R4 ;  /* 0x0000000400020202 */ /* 0x000fe40000000f00 */
[----:B------:R-:W-:Y:S01]  /*2210*/  @P0 R2UR UR8, R0 ;  /* 0x00000000000802ca */ /* 0x000fe200000e0000 */
[----:B------:R-:W-:Y:S01]  /*2220*/  VIADD R0, R3, 0x120 ;  /* 0x0000012003007836 */ /* 0x000fe20000000000 */
[----:B------:R-:W-:Y:S02]  /*2230*/  @P0 SHF.R.U32.HI R4, RZ, 0x10, R5 ;  /* 0x00000010ff040819 */ /* 0x000fe40000011605 */
[----:B------:R-:W-:Y:S02]  /*2240*/  @P0 R2UR UR9, R2 ;  /* 0x00000000020902ca */ /* 0x000fe400000e0000 */
[----:B------:R-:W-:-:S02]  /*2250*/  PRMT R0, RZ, 0x654, R0 ;  /* 0x00000654ff007816 */ /* 0x000fc40000000000 */
[----:B------:R-:W-:Y:S02]  /*2260*/  @P0 R2UR UR7, R4 ;  /* 0x00000000040702ca */ /* 0x000fe400000e0000 */
[----:B------:R1:W-:Y:S03]  /*2270*/  SYNCS.ARRIVE.TRANS64.RED.A1T0 RZ, [R0+URZ], RZ ;  /* 0x000000ff00ff79a7 */ /* 0x0003e600081004ff */
[----:B------:R-:W-:-:S04]  /*2280*/  @UP1 UMOV UR37, UR8 ;  /* 0x0000000800251c82 */ /* 0x000fc80008000000 */
[----:B------:R-:W-:-:S04]  /*2290*/  @UP1 UMOV UR38, UR9 ;  /* 0x0000000900261c82 */ /* 0x000fc80008000000 */
[----:B------:R-:W-:Y:S01]  /*22a0*/  @UP1 UMOV UR36, UR7 ;  /* 0x0000000700241c82 */ /* 0x000fe20008000000 */
[----:B------:R-:W-:Y:S05]  /*22b0*/  BRA.U !UP0, `(.L_x_41) ;  /* 0x0000000108d47547 */ /* 0x000fea000b800000 */
[----:B------:R-:W2:Y:S01]  /*22c0*/  LDCU.128 UR16, c[0x0][0xb10] ;  /* 0x00016200ff1077ac */ /* 0x000ea20008000c00 */
[----:B------:R-:W3:Y:S01]  /*22d0*/  LDCU UR12, c[0x0][0xb20] ;  /* 0x00016400ff0c77ac */ /* 0x000ee20008000800 */
[----:B------:R-:W4:Y:S01]  /*22e0*/  LDCU UR20, c[0x0][0xb0c] ;  /* 0x00016180ff1477ac */ /* 0x000f220008000800 */
[----:B------:R-:W1:Y:S01]  /*22f0*/  LDCU.64 UR10, c[0x0][0xb28] ;  /* 0x00016500ff0a77ac */ /* 0x000e620008000a00 */
[----:B------:R-:W-:Y:S02]  /*2300*/  UISETP.NE.AND UP3, UPT, UR41, 0x1, UPT ;  /* 0x000000012900788c */ /* 0x000fe4000bf65270 */
[----:B--2---:R-:W-:Y:S02]  /*2310*/  UIMAD.WIDE.U32 UR14, UR39, UR19, URZ ;  /* 0x00000013270e72a5 */ /* 0x004fe4000f8e00ff */
[----:B------:R-:W-:Y:S02]  /*2320*/  UIMAD.WIDE.U32 UR8, UR40, UR16, URZ ;  /* 0x00000010280872a5 */ /* 0x000fe4000f8e00ff */
[----:B------:R-:W-:-:S02]  /*2330*/  UISETP.NE.AND UP0, UPT, UR18, 0x1, UPT ;  /* 0x000000011200788c */ /* 0x000fc4000bf05270 */
[----:B------:R-:W-:Y:S01]  /*2340*/  UIMAD.WIDE.U32 UR24, UR37, UR19, URZ ;  /* 0x00000013251872a5 */ /* 0x000fe2000f8e00ff */
[----:B------:R-:W-:Y:S02]  /*2350*/  UMOV UR14, UR15 ;  /* 0x0000000f000e7c82 */ /* 0x000fe40008000000 */
[----:B------:R-:W-:Y:S01]  /*2360*/  UMOV UR8, UR9 ;  /* 0x0000000900087c82 */ /* 0x000fe20008000000 */
[----:B---3--:R-:W-:Y:S02]  /*2370*/  USHF.R.U32.HI UR14, URZ, UR12, UR14 ;  /* 0x0000000cff0e7299 */ /* 0x008fe4000801160e */
[----:B------:R-:W-:Y:S02]  /*2380*/  USHF.R.U32.HI UR9, URZ, UR17, UR8 ;  /* 0x00000011ff097299 */ /* 0x000fe40008011608 */
[----:B----4-:R-:W-:Y:S02]  /*2390*/  UISETP.NE.AND UP2, UPT, UR20, 0x1, UPT ;  /* 0x000000011400788c */ /* 0x010fe4000bf45270 */
[----:B------:R-:W-:-:S02]  /*23a0*/  USEL UR8, UR39, UR14, !UP0 ;  /* 0x0000000e27087287 */ /* 0x000fc4000c000000 */
[----:B------:R-:W-:Y:S02]  /*23b0*/  USEL UR9, UR40, UR9, !UP2 ;  /* 0x0000000928097287 */ /* 0x000fe4000d000000 */
[----:B-1----:R-:W-:Y:S01]  /*23c0*/  UIMAD.WIDE.U32 UR14, UR8, UR10, URZ ;  /* 0x0000000a080e72a5 */ /* 0x002fe2000f8e00ff */
[----:B------:R-:W-:Y:S01]  /*23d0*/  UMOV UR7, UR25 ;  /* 0x0000001900077c82 */ /* 0x000fe20008000000 */
[----:B------:R-:W-:Y:S02]  /*23e0*/  UIMAD.WIDE.U32 UR22, UR38, UR16, URZ ;  /* 0x00000010261672a5 */ /* 0x000fe4000f8e00ff */
[----:B------:R-:W-:-:S03]  /*23f0*/  UIMAD.WIDE.U32 UR24, UR9, UR10, URZ ;  /* 0x0000000a091872a5 */ /* 0x000fc6000f8e00ff */
[----:B------:R-:W-:Y:S01]  /*2400*/  UMOV UR14, UR15 ;  /* 0x0000000f000e7c82 */ /* 0x000fe20008000000 */
[----:B------:R-:W-:Y:S02]  /*2410*/  USHF.R.U32.HI UR7, URZ, UR12, UR7 ;  /* 0x0000000cff077299 */ /* 0x000fe40008011607 */
[----:B------:R-:W-:Y:S01]  /*2420*/  @UP3 USHF.R.U32.HI UR8, URZ, UR11, UR14 ;  /* 0x0000000bff083299 */ /* 0x000fe2000801160e */
[----:B------:R-:W-:Y:S01]  /*2430*/  UMOV UR22, UR23 ;  /* 0x0000001700167c82 */ /* 0x000fe20008000000 */
[----:B------:R-:W-:Y:S01]  /*2440*/  UMOV UR24, UR25 ;  /* 0x0000001900187c82 */ /* 0x000fe20008000000 */
[----:B------:R-:W-:Y:S02]  /*2450*/  USHF.R.U32.HI UR17, URZ, UR17, UR22 ;  /* 0x00000011ff117299 */ /* 0x000fe40008011616 */
[----:B------:R-:W-:Y:S02]  /*2460*/  USEL UR7, UR37, UR7, !UP0 ;  /* 0x0000000725077287 */ /* 0x000fe4000c000000 */
[----:B------:R-:W-:-:S02]  /*2470*/  @UP3 USHF.R.U32.HI UR9, URZ, UR11, UR24 ;  /* 0x0000000bff093299 */ /* 0x000fc40008011618 */
[----:B------:R-:W-:Y:S02]  /*2480*/  UIMAD UR12, UR41, UR8, URZ ;  /* 0x00000008290c72a4 */ /* 0x000fe4000f8e02ff */
[----:B------:R-:W-:Y:S02]  /*2490*/  USEL UR8, UR38, UR17, !UP2 ;  /* 0x0000001126087287 */ /* 0x000fe4000d000000 */
[----:B------:R-:W-:Y:S02]  /*24a0*/  UIMAD UR14, UR41, UR9, URZ ;  /* 0x00000009290e72a4 */ /* 0x000fe4000f8e02ff */
[----:B------:R-:W-:Y:S02]  /*24b0*/  UISETP.GE.AND UP0, UPT, UR7, UR12, UPT ;  /* 0x0000000c0700728c */ /* 0x000fe4000bf06270 */
[----:B------:R-:W-:Y:S02]  /*24c0*/  UIMAD.WIDE.U32 UR16, UR7, UR10, URZ ;  /* 0x0000000a071072a5 */ /* 0x000fe4000f8e00ff */
[----:B------:R-:W-:-:S02]  /*24d0*/  UISETP.GE.OR UP0, UPT, UR8, UR14, UP0 ;  /* 0x0000000e0800728c */ /* 0x000fc40008706670 */
[----:B------:R-:W-:Y:S02]  /*24e0*/  UIMAD.WIDE.U32 UR14, UR8, UR10, URZ ;  /* 0x0000000a080e72a5 */ /* 0x000fe4000f8e00ff */
[----:B------:R-:W-:Y:S01]  /*24f0*/  UIADD3 UR16, UPT, UPT, -UR7, URZ, URZ ;  /* 0x000000ff07107290 */ /* 0x000fe2000fffe1ff */
[----:B------:R-:W-:Y:S01]  /*2500*/  UMOV UR12, UR17 ;  /* 0x00000011000c7c82 */ /* 0x000fe20008000000 */
[----:B------:R-:W-:Y:S02]  /*2510*/  UIADD3 UR14, UPT, UPT, -UR8, URZ, URZ ;  /* 0x000000ff080e7290 */ /* 0x000fe4000fffe1ff */
[----:B------:R-:W-:-:S03]  /*2520*/  USHF.R.U32.HI UR12, URZ, UR11, UR12 ;  /* 0x0000000bff0c7299 */ /* 0x000fc6000801160c */
[----:B------:R-:W-:Y:S01]  /*2530*/  @!UP0 UMOV UR10, UR15 ;  /* 0x0000000f000a8c82 */ /* 0x000fe20008000000 */
[----:B------:R-:W-:Y:S02]  /*2540*/  UIMAD UR16, UR18, UR16, UR37 ;  /* 0x00000010121072a4 */ /* 0x000fe4000f8e0225 */
[----:B------:R-:W-:Y:S02]  /*2550*/  USEL UR12, UR7, UR12, !UP3 ;  /* 0x0000000c070c7287 */ /* 0x000fe4000d800000 */
[----:B------:R-:W-:Y:S02]  /*2560*/  @!UP0 USHF.R.U32.HI UR10, URZ, UR11, UR10 ;  /* 0x0000000bff0a8299 */ /* 0x000fe4000801160a */
[----:B------:R-:W-:Y:S02]  /*2570*/  UIADD3 UR11, UPT, UPT, -UR12, URZ, URZ ;  /* 0x000000ff0c0b7290 */ /* 0x000fe4000fffe1ff */
[----:B------:R-:W-:Y:S02]  /*2580*/  @!UP0 USEL UR10, UR8, UR10, !UP3 ;  /* 0x0000000a080a8287 */ /* 0x000fe4000d800000 */
[----:B------:R-:W-:-:S02]  /*2590*/  UIMAD UR11, UR41, UR11, UR7 ;  /* 0x0000000b290b72a4 */ /* 0x000fc4000f8e0207 */
[----:B------:R-:W-:Y:S02]  /*25a0*/  @!UP0 UIADD3 UR12, UPT, UPT, UR12, -UR10, URZ ;  /* 0x8000000a0c0c8290 */ /* 0x000fe4000fffe0ff */
[----:B------:R-:W-:Y:S02]  /*25b0*/  @!UP0 UIMAD UR10, UR11, UR9, UR10 ;  /* 0x000000090b0a82a4 */ /* 0x000fe4000f8e020a */
[----:B------:R-:W-:Y:S02]  /*25c0*/  @!UP0 UIMAD UR7, UR41, UR12, UR8 ;  /* 0x0000000c290782a4 */ /* 0x000fe4000f8e0208 */
[----:B------:R-:W-:Y:S02]  /*25d0*/  UIMAD UR9, UR20, UR14, UR38 ;  /* 0x0000000e140972a4 */ /* 0x000fe4000f8e0226 */
[----:B------:R-:W-:Y:S01]  /*25e0*/  UIMAD UR37, UR7, UR18, UR16 ;  /* 0x00000012072572a4 */ /* 0x000fe2000f8e0210 */
[----:B------:R-:W-:Y:S02]  /*25f0*/  @!UP0 UMOV UR8, UR10 ;  /* 0x0000000a00088c82 */ /* 0x000fe40008000000 */
[----:B------:R-:W-:-:S12]  /*2600*/  UIMAD UR38, UR8, UR20, UR9 ;  /* 0x00000014082672a4 */ /* 0x000fd8000f8e0209 */
.L_x_41:
[----:B------:R-:W3:Y:S02]  /*2610*/  LDCU UR7, c[0x0][0xb30] ;  /* 0x00016600ff0777ac */ /* 0x000ee40008000800 */
[----:B---3--:R-:W-:-:S09]  /*2620*/  UISETP.NE.AND UP0, UPT, UR7, 0x1, UPT ;  /* 0x000000010700788c */ /* 0x008fd2000bf05270 */
[----:B------:R-:W-:Y:S05]  /*2630*/  BRA.U UP0, `(.L_x_42) ;  /* 0x0000000100447547 */ /* 0x000fea000b800000 */
[----:B------:R-:W3:Y:S01]  /*2640*/  LDCU.128 UR16, c[0x0][0xb10] ;  /* 0x00016200ff1077ac */ /* 0x000ee20008000c00 */
[----:B------:R-:W4:Y:S01]  /*2650*/  LDCU UR12, c[0x0][0xb0c] ;  /* 0x00016180ff0c77ac */ /* 0x000f220008000800 */
[----:B------:R-:W1:Y:S01]  /*2660*/  LDCU UR14, c[0x0][0xb20] ;  /* 0x00016400ff0e77ac */ /* 0x000e620008000800 */
[----:B---3--:R-:W-:Y:S02]  /*2670*/  UIMAD.WIDE.U32 UR10, UR38, UR16, URZ ;  /* 0x00000010260a72a5 */ /* 0x008fe4000f8e00ff */
[----:B------:R-:W-:Y:S02]  /*2680*/  UIMAD.WIDE.U32 UR8, UR37, UR19, URZ ;  /* 0x00000013250872a5 */ /* 0x000fe4000f8e00ff */
[----:B----4-:R-:W-:Y:S02]  /*2690*/  UISETP.NE.AND UP2, UPT, UR12, 0x1, UPT ;  /* 0x000000010c00788c */ /* 0x010fe4000bf45270 */
[----:B------:R-:W-:Y:S01]  /*26a0*/  UISETP.NE.AND UP0, UPT, UR18, 0x1, UPT ;  /* 0x000000011200788c */ /* 0x000fe2000bf05270 */
[----:B------:R-:W-:-:S02]  /*26b0*/  UMOV UR10, UR11 ;  /* 0x0000000b000a7c82 */ /* 0x000fc40008000000 */
[----:B------:R-:W-:Y:S01]  /*26c0*/  UMOV UR7, UR9 ;  /* 0x0000000900077c82 */ /* 0x000fe20008000000 */
[----:B------:R-:W-:Y:S02]  /*26d0*/  USHF.R.U32.HI UR17, URZ, UR17, UR10 ;  /* 0x00000011ff117299 */ /* 0x000fe4000801160a */
[----:B-1----:R-:W-:Y:S02]  /*26e0*/  USHF.R.U32.HI UR7, URZ, UR14, UR7 ;  /* 0x0000000eff077299 */ /* 0x002fe40008011607 */
[----:B------:R-:W-:Y:S02]  /*26f0*/  USEL UR8, UR38, UR17, !UP2 ;  /* 0x0000001126087287 */ /* 0x000fe4000d000000 */
[----:B------:R-:W-:-:S04]  /*2700*/  USEL UR7, UR37, UR7, !UP0 ;  /* 0x0000000725077287 */ /* 0x000fc8000c000000 */
[----:B------:R-:W-:Y:S02]  /*2710*/  UIADD3 UR9, UPT, UPT, UR8, -UR7, URZ ;  /* 0x8000000708097290 */ /* 0x000fe4000fffe0ff */
[----:B------:R-:W-:Y:S02]  /*2720*/  UIADD3 UR7, UPT, UPT, -UR8, UR7, URZ ;  /* 0x0000000708077290 */ /* 0x000fe4000fffe1ff */
[----:B------:R-:W-:Y:S02]  /*2730*/  UIMAD UR37, UR9, UR18, UR37 ;  /* 0x00000012092572a4 */ /* 0x000fe4000f8e0225 */
[----:B------:R-:W-:-:S12]  /*2740*/  UIMAD UR38, UR7, UR12, UR38 ;  /* 0x0000000c072672a4 */ /* 0x000fd8000f8e0226 */
.L_x_42:
[----:B------:R-:W-:Y:S01]  /*2750*/  VIADD R11, R11, 0x1 ;  /* 0x000000010b0b7836 */ /* 0x000fe20000000000 */
[----:B------:R-:W-:Y:S01]  /*2760*/  R2UR UR7, R55 ;  /* 0x00000000370772ca */ /* 0x000fe200000e0000 */
[----:B------:R-:W-:Y:S01]  /*2770*/  UIADD3 UR48, UPT, UPT, UR37, UR63, URZ ;  /* 0x0000003f25307290 */ /* 0x000fe2000fffe0ff */
[----:B------:R-:W-:Y:S02]  /*2780*/  PLOP3.LUT P1, PT, PT, PT, PT, 0x80, 0x8 ;  /* 0x000000000008781c */ /* 0x000fe40003f2f070 */
[----:B------:R-:W-:-:S04]  /*2790*/  ISETP.NE.AND P0, PT, R11, 0x2, PT ;  /* 0x000000020b00780c */ /* 0x000fc80003f05270 */
[----:B-1----:R-:W-:Y:S02]  /*27a0*/  SEL R0, RZ, 0x1, P0 ;  /* 0x00000001ff007807 */ /* 0x002fe40000000000 */
[----:B------:R-:W-:Y:S02]  /*27b0*/  SEL R11, R11, RZ, P0 ;  /* 0x000000ff0b0b7207 */ /* 0x000fe40000000000 */
[----:B------:R-:W-:Y:S01]  /*27c0*/  LOP3.LUT R10, R10, R0, RZ, 0x3c, !PT ;  /* 0x000000000a0a7212 */ /* 0x000fe200078e3cff */
[----:B------:R-:W-:Y:S01]  /*27d0*/  UIADD3 UR49, UPT, UPT, UR38, UR7, URZ ;  /* 0x0000000726317290 */ /* 0x000fe2000fffe0ff */
[----:B------:R-:W-:Y:S11]  /*27e0*/  BRA.U UP1, `(.L_x_43) ;  /* 0xfffffff101587547 */ /* 0x000ff6000b83ffff */
[----:B------:R-:W-:Y:S01]  /*27f0*/  UIADD3 UR7, UPT, UPT, UR6, 0x78, URZ ;  /* 0x0000007806077890 */ /* 0x000fe2000fffe0ff */
[----:B------:R-:W-:-:S03]  /*2800*/  SHF.L.U32 R2, R12, 0x1f, RZ ;  /* 0x0000001f0c027819 */ /* 0x000fc600000006ff */
[----:B------:R-:W-:-:S09]  /*2810*/  ULEA UR4, UR13, UR7, 0x3 ;  /* 0x000000070d047291 */ /* 0x000fd2000f8e18ff */
[----:B------:R-:W1:Y:S02]  /*2820*/  SYNCS.PHASECHK.TRANS64.TRYWAIT P0, [UR4], R2 ;  /* 0x00000002ff0075a7 */ /* 0x000e640008001104 */
[----:B-1----:R-:W-:Y:S05]  /*2830*/  @!P0 BRA `(.L_x_44) ;  /* 0x0000004800508947 */ /* 0x002fea0003800000 */
.L_x_116:
[----:B------:R-:W-:-:S04]  /*2840*/  UIADD3 UR4, UPT, UPT, UR13, 0x1, URZ ;  /* 0x000000010d047890 */ /* 0x000fc8000fffe0ff */
[----:B------:R-:W-:-:S04]  /*2850*/  UISETP.NE.AND UP0, UPT, UR4, 0xf, UPT ;  /* 0x0000000f0400788c */ /* 0x000fc8000bf05270 */
[----:B------:R-:W-:Y:S02]  /*2860*/  USEL UR6, URZ, 0x1, UP0 ;  /* 0x00000001ff067887 */ /* 0x000fe40008000000 */
[----:B------:R-:W-:-:S04]  /*2870*/  USEL UR4, UR4, URZ, UP0 ;  /* 0x000000ff04047287 */ /* 0x000fc80008000000 */
[----:B------:R-:W-:Y:S01]  /*2880*/  ULEA UR5, UR4, UR7, 0x3 ;  /* 0x0000000704057291 */ /* 0x000fe2000f8e18ff */
[----:B-1----:R-:W-:-:S04]  /*2890*/  LOP3.LUT R2, R12, UR6, RZ, 0x3c, !PT ;  /* 0x000000060c027c12 */ /* 0x002fc8000f8e3cff */
[----:B------:R-:W-:-:S04]  /*28a0*/  SHF.L.U32 R3, R2, 0x1f, RZ ;  /* 0x0000001f02037819 */ /* 0x000fc800000006ff */
[----:B------:R-:W1:Y:S02]  /*28b0*/  SYNCS.PHASECHK.TRANS64.TRYWAIT P0, [UR5], R3 ;  /* 0x00000003ff0075a7 */ /* 0x000e640008001105 */
[----:B-1----:R-:W-:Y:S05]  /*28c0*/  @!P0 BRA `(.L_x_45) ;  /* 0x0000004800448947 */ /* 0x002fea0003800000 */
.L_x_118:
[----:B------:R-:W-:-:S04]  /*28d0*/  UIADD3 UR4, UPT, UPT, UR4, 0x1, URZ ;  /* 0x0000000104047890 */ /* 0x000fc8000fffe0ff */
[----:B------:R-:W-:-:S04]  /*28e0*/  UISETP.NE.AND UP0, UPT, UR4, 0xf, UPT ;  /* 0x0000000f0400788c */ /* 0x000fc8000bf05270 */
[----:B------:R-:W-:Y:S02]  /*28f0*/  USEL UR6, URZ, 0x1, UP0 ;  /* 0x00000001ff067887 */ /* 0x000fe40008000000 */
[----:B------:R-:W-:-:S04]  /*2900*/  USEL UR4, UR4, URZ, UP0 ;  /* 0x000000ff04047287 */ /* 0x000fc80008000000 */
[----:B------:R-:W-:Y:S01]  /*2910*/  ULEA UR5, UR4, UR7, 0x3 ;  /* 0x0000000704057291 */ /* 0x000fe2000f8e18ff */
[----:B------:R-:W-:-:S04]  /*2920*/  LOP3.LUT R2, R2, UR6, RZ, 0x3c, !PT ;  /* 0x0000000602027c12 */ /* 0x000fc8000f8e3cff */
[----:B-1----:R-:W-:-:S04]  /*2930*/  SHF.L.U32 R3, R2, 0x1f, RZ ;  /* 0x0000001f02037819 */ /* 0x002fc800000006ff */
[----:B------:R-:W1:Y:S02]  /*2940*/  SYNCS.PHASECHK.TRANS64.TRYWAIT P0, [UR5], R3 ;  /* 0x00000003ff0075a7 */ /* 0x000e640008001105 */
[----:B-1----:R-:W-:Y:S05]  /*2950*/  @!P0 BRA `(.L_x_46) ;  /* 0x0000004800388947 */ /* 0x002fea0003800000 */
.L_x_120:
        /* <DEDUP_REMOVED lines=9> */
.L_x_122:
        /* <DEDUP_REMOVED lines=9> */
.L_x_124:
        /* <DEDUP_REMOVED lines=9> */
.L_x_126:
        /* <DEDUP_REMOVED lines=9> */
.L_x_128:
        /* <DEDUP_REMOVED lines=9> */
.L_x_130:
        /* <DEDUP_REMOVED lines=9> */
.L_x_132:
        /* <DEDUP_REMOVED lines=9> */
.L_x_134:
        /* <DEDUP_REMOVED lines=9> */
.L_x_136:
        /* <DEDUP_REMOVED lines=9> */
.L_x_138:
        /* <DEDUP_REMOVED lines=9> */
.L_x_140:
        /* <DEDUP_REMOVED lines=9> */
.L_x_142:
[----:B------:R-:W-:-:S04]  /*2f90*/  UIADD3 UR4, UPT, UPT, UR4, 0x1, URZ ;  /* 0x0000000104047890 */ /* 0x000fc8000fffe0ff */
[----:B------:R-:W-:-:S04]  /*2fa0*/  UISETP.NE.AND UP0, UPT, UR4, 0xf, UPT ;  /* 0x0000000f0400788c */ /* 0x000fc8000bf05270 */
[----:B------:R-:W-:Y:S02]  /*2fb0*/  USEL UR5, URZ, 0x1, UP0 ;  /* 0x00000001ff057887 */ /* 0x000fe40008000000 */
[----:B------:R-:W-:-:S04]  /*2fc0*/  USEL UR4, UR4, URZ, UP0 ;  /* 0x000000ff04047287 */ /* 0x000fc80008000000 */
[----:B------:R-:W-:Y:S01]  /*2fd0*/  ULEA UR4, UR4, UR7, 0x3 ;  /* 0x0000000704047291 */ /* 0x000fe2000f8e18ff */
[----:B------:R-:W-:-:S04]  /*2fe0*/  LOP3.LUT R2, R2, UR5, RZ, 0x3c, !PT ;  /* 0x0000000502027c12 */ /* 0x000fc8000f8e3cff */
[----:B------:R-:W-:Y:S01]  /*2ff0*/  SHF.L.U32 R2, R2, 0x1f, RZ ;  /* 0x0000001f02027819 */ /* 0x000fe200000006ff */
[----:B-1----:R-:W-:-:S07]  /*3000*/  IMAD.U32 R0, RZ, RZ, UR4 ;  /* 0x00000004ff007e24 */ /* 0x002fce000f8e00ff */
.L_x_58:
[----:B-1----:R1:W3:Y:S02]  /*3010*/  SYNCS.PHASECHK.TRANS64.TRYWAIT P0, [R0+URZ], R2 ;  /* 0x00000002000075a7 */ /* 0x0022e400080011ff */
[----:B---3--:R-:W-:Y:S05]  /*3020*/  @!P0 NANOSLEEP.SYNCS 0x989680 ;  /* 0x009896800000895d */ /* 0x008fea0003900000 */
[----:B------:R-:W3:Y:S02]  /*3030*/  @!P0 SYNCS.PHASECHK.TRANS64 P0, [R0+URZ], R2 ;  /* 0x00000002000085a7 */ /* 0x000ee400080010ff */
[----:B--23--:R-:W-:Y:S05]  /*3040*/  @P0 EXIT ;  /* 0x000000000000094d */ /* 0x00cfea0003800000 */
[----:B------:R-:W-:Y:S05]  /*3050*/  BRA `(.L_x_58) ;  /* 0xfffffffc00ec7947 */ /* 0x000fea000383ffff */
.L_x_23:
[----:B------:R-:W2:Y:S02]  /*3060*/  S2UR UR4, SR_CgaCtaId ;  /* 0x00000000000479c3 */ /* 0x000ea40000008800 */
[----:B--2---:R-:W-:-:S04]  /*3070*/  UISETP.NE.AND UP0, UPT, UR4, URZ, UPT ;  /* 0x000000ff0400728c */ /* 0x004fc8000bf05270 */
[----:B------:R-:W-:-:S09]  /*3080*/  UISETP.NE.OR UP0, UPT, UR20, 0x1, UP0 ;  /* 0x000000011400788c */ /* 0x000fd20008705670 */
[----:B------:R-:W-:Y:S05]  /*3090*/  BRA.U UP0, `(.L_x_59) ;  /* 0x00000005004c7547 */ /* 0x000fea000b800000 */
[----:B------:R-:W2:Y:S01]  /*30a0*/  S2UR UR5, SR_CgaCtaId ;  /* 0x00000000000579c3 */ /* 0x000ea20000008800 */
[----:B------:R-:W-:Y:S01]  /*30b0*/  UMOV UR4, 0x400 ;  /* 0x0000040000047882 */ /* 0x000fe20000000000 */
[----:B------:R-:W-:Y:S01]  /*30c0*/  ISETP.GE.U32.AND P2, PT, R0, 0x2, PT ;  /* 0x000000020000780c */ /* 0x000fe20003f46070 */
[----:B------:R-:W-:Y:S01]  /*30d0*/  IMAD.MOV.U32 R12, RZ, RZ, 0x1 ;  /* 0x00000001ff0c7424 */ /* 0x000fe200078e00ff */
[----:B------:R-:W-:Y:S02]  /*30e0*/  CS2R R10, SRZ ;  /* 0x00000000000a7805 */ /* 0x000fe4000001ff00 */
[----:B------:R-:W-:Y:S01]  /*30f0*/  CS2R R8, SRZ ;  /* 0x0000000000087805 */ /* 0x000fe2000001ff00 */
[----:B--2---:R-:W-:-:S03]  /*3100*/  ULEA UR6, UR5, UR4, 0x18 ;  /* 0x0000000405067291 */ /* 0x004fc6000f8ec0ff */
[----:B------:R-:W-:-:S09]  /*3110*/  UMOV UR5, URZ ;  /* 0x000000ff00057c82 */ /* 0x000fd20008000000 */
.L_x_63:
[----:B------:R-:W-:Y:S02]  /*3120*/  LEA R2, R8, UR6, 0x3 ;  /* 0x0000000608027c11 */ /* 0x000fe4000f8e18ff */
[----:B------:R-:W-:-:S03]  /*3130*/  SHF.L.U32 R4, R9, 0x1f, RZ ;  /* 0x0000001f09047819 */ /* 0x000fc600000006ff */
[----:B------:R-:W-:Y:S01]  /*3140*/  VIADD R5, R2, 0x180 ;  /* 0x0000018002057836 */ /* 0x000fe20000000000 */
[----:B------:R-:W2:Y:S02]  /*3150*/  SYNCS.PHASECHK.TRANS64.TRYWAIT P0, [R2+URZ+0x170], R4 ;  /* 0x00017004020075a7 */ /* 0x000ea400080011ff */
[----:B--2---:R-:W-:Y:S05]  /*3160*/  @!P0 BRA `(.L_x_60) ;  /* 0x0000004400548947 */ /* 0x004fea0003800000 */
.L_x_143:
[----:B------:R-:W-:Y:S01]  /*3170*/  ULEA UR4, UR5, UR6, 0x3 ;  /* 0x0000000605047291 */ /* 0x000fe2000f8e18ff */
[----:B--2---:R-:W-:Y:S01]  /*3180*/  PRMT R2, RZ, 0x654, R5 ;  /* 0x00000654ff027816 */ /* 0x004fe20000000005 */
[----:B------:R-:W-:Y:S01]  /*3190*/  @!P2 IMAD.MOV.U32 R4, RZ, RZ, 0x10 ;  /* 0x00000010ff04a424 */ /* 0x000fe200078e00ff */
[----:B------:R-:W-:Y:S01]  /*31a0*/  SHF.L.U32 R5, R12, 0x1f, RZ ;  /* 0x0000001f0c057819 */ /* 0x000fe200000006ff */
[----:B------:R-:W-:Y:S01]  /*31b0*/  UIADD3 UR7, UPT, UPT, UR4, 0x110, URZ ;  /* 0x0000011004077890 */ /* 0x000fe2000fffe0ff */
[----:B------:R2:W-:Y:S05]  /*31c0*/  SYNCS.ARRIVE.TRANS64.RED.A1T0 RZ, [R2+URZ], RZ ;  /* 0x000000ff02ff79a7 */ /* 0x0005ea00081004ff */
[----:B------:R-:W-:Y:S01]  /*31d0*/  IMAD.U32 R6, RZ, RZ, UR7 ;  /* 0x00000007ff067e24 */ /* 0x000fe2000f8e00ff */
[----:B------:R-:W3:Y:S04]  /*31e0*/  SYNCS.PHASECHK.TRANS64.TRYWAIT P0, [UR4+0x120], R5 ;  /* 0x00012005ff0075a7 */ /* 0x000ee80008001104 */
[----:B------:R-:W-:Y:S01]  /*31f0*/  PRMT R6, R0, 0x654, R6 ;  /* 0x0000065400067816 */ /* 0x000fe20000000006 */
[----:B--23--:R-:W-:Y:S06]  /*3200*/  @!P0 BRA `(.L_x_61) ;  /* 0x0000004400408947 */ /* 0x00cfec0003800000 */
.L_x_145:
[----:B------:R-:W-:Y:S01]  /*3210*/  ULEA UR8, UR5, UR6, 0x4 ;  /* 0x0000000605087291 */ /* 0x000fe2000f8e20ff */
[----:B------:R-:W-:Y:S01]  /*3220*/  SEL R3, R6, R3, !P2 ;  /* 0x0000000306037207 */ /* 0x000fe20005000000 */
[----:B------:R-:W-:Y:S01]  /*3230*/  UIADD3 UR9, UPT, UPT, UR4, 0x110, URZ ;  /* 0x0000011004097890 */ /* 0x000fe2000fffe0ff */
[----:B--2---:R-:W-:Y:S01]  /*3240*/  LEA R2, R11, UR6, 0x3 ;  /* 0x000000060b027c11 */ /* 0x004fe2000f8e18ff */
[----:B------:R-:W-:Y:S01]  /*3250*/  UIADD3 UR8, UPT, UPT, UR8, 0x1a0, URZ ;  /* 0x000001a008087890 */ /* 0x000fe2000fffe0ff */
[----:B------:R2:W-:Y:S01]  /*3260*/  @!P2 SYNCS.ARRIVE.TRANS64.RED RZ, [R3+URZ], R4 ;  /* 0x0000000403ffa9a7 */ /* 0x0005e200080004ff */
[----:B------:R-:W-:Y:S01]  /*3270*/  UIADD3 UR4, UPT, UPT, UR5, 0x1, URZ ;  /* 0x0000000105047890 */ /* 0x000fe2000fffe0ff */
[----:B------:R-:W-:-:S03]  /*3280*/  VIADD R8, R8, 0x1 ;  /* 0x0000000108087836 */ /* 0x000fc60000000000 */
[----:B------:R-:W-:Y:S02]  /*3290*/  UISETP.NE.AND UP0, UPT, UR4, 0x2, UPT ;  /* 0x000000020400788c */ /* 0x000fe4000bf05270 */
[----:B------:R-:W-:Y:S01]  /*32a0*/  ISETP.NE.AND P0, PT, R8, 0x2, PT ;  /* 0x000000020800780c */ /* 0x000fe20003f05270 */
[----:B------:R-:W-:Y:S06]  /*32b0*/  UGETNEXTWORKID.BROADCAST [UR8], [UR9] ;  /* 0x00000000080073ca */ /* 0x000fec0008000100 */
[----:B------:R-:W-:Y:S02]  /*32c0*/  USEL UR7, URZ, 0x1, UP0 ;  /* 0x00000001ff077887 */ /* 0x000fe40008000000 */
[----:B------:R-:W-:-:S04]  /*32d0*/  USEL UR5, UR4, URZ, UP0 ;  /* 0x000000ff04057287 */ /* 0x000fc80008000000 */
[----:B------:R-:W-:Y:S02]  /*32e0*/  LOP3.LUT R12, R12, UR7, RZ, 0x3c, !PT ;  /* 0x000000070c0c7c12 */ /* 0x000fe4000f8e3cff */
[----:B--2---:R-:W-:-:S04]  /*32f0*/  SHF.L.U32 R4, R10, 0x1f, RZ ;  /* 0x0000001f0a047819 */ /* 0x004fc800000006ff */
[----:B------:R-:W2:Y:S02]  /*3300*/  SYNCS.PHASECHK.TRANS64.TRYWAIT P1, [R2+URZ+0x110], R4 ;  /* 0x00011004020075a7 */ /* 0x000ea400080211ff */
[----:B--2---:R-:W-:Y:S05]  /*3310*/  @!P1 BRA `(.L_x_62) ;  /* 0x0000004400149947 */ /* 0x004fea0003800000 */
.L_x_146:
[C---:B--2---:R-:W-:Y:S01]  /*3320*/  LEA R4, R11.reuse, UR6, 0x4 ;  /* 0x000000060b047c11 */ /* 0x044fe2000f8e20ff */
[----:B------:R-:W-:Y:S01]  /*3330*/  VIADD R2, R2, 0x120 ;  /* 0x0000012002027836 */ /* 0x000fe20000000000 */
[----:B------:R-:W-:Y:S01]  /*3340*/  SEL R8, R8, RZ, P0 ;  /* 0x000000ff08087207 */ /* 0x000fe20000000000 */
[----:B------:R-:W-:-:S03]  /*3350*/  VIADD R11, R11, 0x1 ;  /* 0x000000010b0b7836 */ /* 0x000fc60000000000 */
[----:B------:R-:W2:Y:S01]  /*3360*/  LDS.128 R4, [R4+0x1a0] ;  /* 0x0001a00004047984 */ /* 0x000ea20000000c00 */
[----:B------:R-:W-:Y:S02]  /*3370*/  PRMT R2, RZ, 0x654, R2 ;  /* 0x00000654ff027816 */ /* 0x000fe40000000002 */
[C---:B------:R-:W-:Y:S01]  /*3380*/  ISETP.NE.AND P1, PT, R11.reuse, 0x2, PT ;  /* 0x000000020b00780c */ /* 0x040fe20003f25270 */
[----:B------:R-:W-:Y:S01]  /*3390*/  @!PT LDS RZ, [RZ] ;  /* 0x00000000fffff984 */ /* 0x000fe20000000800 */
[----:B------:R-:W-:Y:S01]  /*33a0*/  @!PT LDS RZ, [RZ] ;  /* 0x00000000fffff984 */ /* 0x000fe20000000800 */
[----:B------:R-:W-:Y:S01]  /*33b0*/  @!PT LDS RZ, [RZ] ;  /* 0x00000000fffff984 */ /* 0x000fe20000000800 */
[----:B------:R-:W-:Y:S01]  /*33c0*/  @!PT LDS RZ, [RZ] ;  /* 0x00000000fffff984 */ /* 0x000fe20000000800 */
[----:B------:R3:W-:Y:S06]  /*33d0*/  MEMBAR.ALL.CTA ;  /* 0x0000000000007992 */ /* 0x0007ec0000008000 */
[----:B---3--:R-:W3:Y:S01]  /*33e0*/  FENCE.VIEW.ASYNC.S ;  /* 0x00000000000073c6 */ /* 0x008ee20000000000 */
[----:B------:R-:W-:Y:S01]  /*33f0*/  SEL R11, R11, RZ, P1 ;  /* 0x000000ff0b0b7207 */ /* 0x000fe20000800000 */
[----:B---3--:R3:W-:Y:S01]  /*3400*/  SYNCS.ARRIVE.TRANS64.RED.A1T0 RZ, [R2+URZ], RZ ;  /* 0x000000ff02ff79a7 */ /* 0x0087e200081004ff */
[----:B--2---:R-:W-:-:S02]  /*3410*/  LOP3.LUT P3, RZ, R6, 0x1, RZ, 0xc0, !PT ;  /* 0x0000000106ff7812 */ /* 0x004fc4000786c0ff */
[----:B------:R-:W-:-:S04]  /*3420*/  SEL R4, RZ, 0x1, P1 ;  /* 0x00000001ff047807 */ /* 0x000fc80000800000 */
[----:B------:R-:W-:Y:S02]  /*3430*/  LOP3.LUT R10, R10, R4, RZ, 0x3c, !PT ;  /* 0x000000040a0a7212 */ /* 0x000fe400078e3cff */
[----:B---3--:R-:W-:-:S04]  /*3440*/  SEL R2, RZ, 0x1, P0 ;  /* 0x00000001ff027807 */ /* 0x008fc80000000000 */
[----:B------:R-:W-:Y:S01]  /*3450*/  LOP3.LUT R9, R9, R2, RZ, 0x3c, !PT ;  /* 0x0000000209097212 */ /* 0x000fe200078e3cff */
[----:B------:R-:W-:Y:S06]  /*3460*/  @P3 BRA `(.L_x_63) ;  /* 0xfffffffc002c3947 */ /* 0x000fec000383ffff */
[----:B------:R-:W-:Y:S01]  /*3470*/  ULEA UR4, UR5, UR6, 0x3 ;  /* 0x0000000605047291 */ /* 0x000fe2000f8e18ff */
[----:B------:R-:W-:-:S08]  /*3480*/  SHF.L.U32 R2, R12, 0x1f, RZ ;  /* 0x0000001f0c027819 */ /* 0x000fd000000006ff */
[----:B------:R-:W2:Y:S02]  /*3490*/  SYNCS.PHASECHK.TRANS64 P0, [UR4+0x120], R2 ;  /* 0x00012002ff0075a7 */ /* 0x000ea40008001004 */
[----:B--2---:R-:W-:Y:S05]  /*34a0*/  @P0 BRA `(.L_x_64) ;  /* 0x0000000000080947 */ /* 0x004fea0003800000 */
[----:B------:R-:W2:Y:S02]  /*34b0*/  SYNCS.PHASECHK.TRANS64.TRYWAIT P0, [UR4+0x120], R2 ;  /* 0x00012002ff0075a7 */ /* 0x000ea40008001104 */
[----:B--2---:R-:W-:Y:S05]  /*34c0*/  @!P0 BRA `(.L_x_65) ;  /* 0x0000004000bc8947 */ /* 0x004fea0003800000 */
.L_x_64:
[----:B------:R-:W-:-:S04]  /*34d0*/  UIADD3 UR7, UPT, UPT, UR5, 0x1, URZ ;  /* 0x0000000105077890 */ /* 0x000fc8000fffe0ff */
[----:B------:R-:W-:-:S04]  /*34e0*/  UISETP.NE.AND UP0, UPT, UR7, 0x2, UPT ;  /* 0x000000020700788c */ /* 0x000fc8000bf05270 */
[----:B------:R-:W-:Y:S02]  /*34f0*/  USEL UR8, URZ, 0x1, UP0 ;  /* 0x00000001ff087887 */ /* 0x000fe40008000000 */
[----:B------:R-:W-:-:S04]  /*3500*/  USEL UR7, UR7, URZ, UP0 ;  /* 0x000000ff07077287 */ /* 0x000fc80008000000 */
[----:B------:R-:W-:Y:S01]  /*3510*/  ULEA UR7, UR7, UR6, 0x3 ;  /* 0x0000000607077291 */ /* 0x000fe2000f8e18ff */
[----:B--2---:R-:W-:-:S04]  /*3520*/  LOP3.LUT R2, R12, UR8, RZ, 0x3c, !PT ;  /* 0x000000080c027c12 */ /* 0x004fc8000f8e3cff */
[----:B------:R-:W-:-:S04]  /*3530*/  SHF.L.U32 R0, R2, 0x1f, RZ ;  /* 0x0000001f02007819 */ /* 0x000fc800000006ff */
[----:B------:R-:W2:Y:S02]  /*3540*/  SYNCS.PHASECHK.TRANS64 P0, [UR7+0x120], R0 ;  /* 0x00012000ff0075a7 */ /* 0x000ea40008001007 */
[----:B-12---:R-:W-:Y:S05]  /*3550*/  @P0 EXIT ;  /* 0x000000000000094d */ /* 0x006fea0003800000 */
[----:B------:R-:W-:Y:S02]  /*3560*/  SHF.L.U32 R2, R2, 0x1f, RZ ;  /* 0x0000001f02027819 */ /* 0x000fe400000006ff */
[----:B------:R-:W-:-:S07]  /*3570*/  MOV R0, UR7 ;  /* 0x0000000700007c02 */ /* 0x000fce0008000f00 */
.L_x_66:
[----:B-1----:R1:W2:Y:S02]  /*3580*/  SYNCS.PHASECHK.TRANS64.TRYWAIT P0, [R0+URZ+0x120], R2 ;  /* 0x00012002000075a7 */ /* 0x0022a400080011ff */
[----:B--2---:R-:W-:Y:S05]  /*3590*/  @!P0 NANOSLEEP.SYNCS 0x989680 ;  /* 0x009896800000895d */ /* 0x004fea0003900000 */
[----:B------:R-:W2:Y:S02]  /*35a0*/  @!P0 SYNCS.PHASECHK.TRANS64 P0, [R0+URZ+0x120], R2 ;  /* 0x00012002000085a7 */ /* 0x000ea400080010ff */
[----:B--2---:R-:W-:Y:S05]  /*35b0*/  @P0 EXIT ;  /* 0x000000000000094d */ /* 0x004fea0003800000 */
[----:B------:R-:W-:Y:S05]  /*35c0*/  BRA `(.L_x_66) ;  /* 0xfffffffc00ec7947 */ /* 0x000fea000383ffff */
.L_x_59:
[----:B------:R-:W-:Y:S05]  /*35d0*/  BRA.U UP5, `(.L_x_67) ;  /* 0x0000000d05d47547 */ /* 0x000fea000b800000 */
[----:B------:R-:W2:Y:S01]  /*35e0*/  S2UR UR7, SR_CgaCtaId ;  /* 0x00000000000779c3 */ /* 0x000ea20000008800 */
[----:B------:R-:W-:Y:S01]  /*35f0*/  UMOV UR4, 0x40 ;  /* 0x0000004000047882 */ /* 0x000fe20000000000 */
[----:B------:R-:W-:Y:S01]  /*3600*/  NOP ;  /* 0x0000000000007918 */ /* 0x000fe20000000000 */
[----:B------:R-:W-:Y:S01]  /*3610*/  UMOV UR6, 0x400 ;  /* 0x0000040000067882 */ /* 0x000fe20000000000 */
[----:B--2---:R-:W-:Y:S02]  /*3620*/  ULEA UR5, UR7, UR4, 0x18 ;  /* 0x0000000407057291 */ /* 0x004fe4000f8ec0ff */
[----:B------:R-:W-:-:S07]  /*3630*/  ULEA UR6, UR7, UR6, 0x18 ;  /* 0x0000000607067291 */ /* 0x000fce000f8ec0ff */
[----:B------:R-:W2:Y:S02]  /*3640*/  LDS.U8 R0, [UR5+0x1c] ;  /* 0x00001c05ff007984 */ /* 0x000ea40008000000 */
[----:B--2---:R-:W-:-:S13]  /*3650*/  ISETP.NE.AND P0, PT, R0, RZ, PT ;  /* 0x000000ff0000720c */ /* 0x004fda0003f05270 */
[----:B------:R-:W-:Y:S05]  /*3660*/  @P0 BRA `(.L_x_68) ;  /* 0x0000000000580947 */ /* 0x000fea0003800000 */
[----:B------:R-:W-:-:S13]  /*3670*/  ELECT P0, URZ, PT ;  /* 0x0000000000ff782f */ /* 0x000fda0003800000 */
[----:B------:R-:W-:Y:S05]  /*3680*/  @!P0 BRA `(.L_x_69) ;  /* 0x0000000000608947 */ /* 0x000fea0003800000 */
[----:B------:R-:W-:Y:S01]  /*3690*/  UMOV UR4, 0x10 ;  /* 0x0000001000047882 */ /* 0x000fe20000000000 */
[----:B------:R-:W-:Y:S01]  /*36a0*/  HFMA2 R0, -RZ, RZ, 0, 5.9604644775390625e-08 ;  /* 0x00000001ff007431 */ /* 0x000fe200000001ff */
[----:B------:R-:W-:-:S03]  /*36b0*/  MOV R3, 0xffff ;  /* 0x0000ffff00037802 */ /* 0x000fc60000000f00 */
[----:B------:R-:W-:Y:S04]  /*36c0*/  DEPBAR.LE SB2, 0x36 ;  /* 0x0000ad800000791a */ /* 0x000fe80000000000 */
[----:B------:R-:W2:Y:S02]  /*36d0*/  UTCATOMSWS.FIND_AND_SET.ALIGN UP0, UR4, UR4 ;  /* 0x00000004000475e3 */ /* 0x000ea40008000800 */
[----:B--2---:R-:W-:Y:S01]  /*36e0*/  MOV R4, UR4 ;  /* 0x0000000400047c02 */ /* 0x004fe20008000f00 */
[----:B------:R-:W-:Y:S06]  /*36f0*/  BRA.U UP0, `(.L_x_70) ;  /* 0x0000000100187547 */ /* 0x000fec000b800000 */
.L_x_71:
[----:B------:R-:W-:Y:S05]  /*3700*/  NANOSLEEP 0x64 ;  /* 0x000000640000795d */ /* 0x000fea0003800000 */
[----:B------:R-:W-:-:S05]  /*3710*/  UMOV UR4, 0x10 ;  /* 0x0000001000047882 */ /* 0x000fca0000000000 */
[----:B------:R-:W-:Y:S04]  /*3720*/  DEPBAR.LE SB2, 0x36 ;  /* 0x0000ad800000791a */ /* 0x000fe80000000000 */
[----:B------:R-:W2:Y:S02]  /*3730*/  UTCATOMSWS.FIND_AND_SET.ALIGN UP0, UR4, UR4 ;  /* 0x00000004000475e3 */ /* 0x000ea40008000800 */
[----:B--2---:R-:W-:Y:S01]  /*3740*/  MOV R4, UR4 ;  /* 0x0000000400047c02 */ /* 0x004fe20008000f00 */
[----:B------:R-:W-:Y:S05]  /*3750*/  BRA.U !UP0, `(.L_x_71) ;  /* 0xfffffffd08e87547 */ /* 0x000fea000b83ffff */
.L_x_70:
[-C--:B------:R-:W-:Y:S02]  /*3760*/  SHF.L.U32 R3, R3, R4.reuse, RZ ;  /* 0x0000000403037219 */ /* 0x080fe400000006ff */
[----:B------:R-:W-:Y:S01]  /*3770*/  SHF.L.U32 R0, R0, R4, RZ ;  /* 0x0000000400007219 */ /* 0x000fe200000006ff */
[----:B------:R-:W-:Y:S02]  /*3780*/  IMAD.SHL.U32 R4, R4, 0x20, RZ ;  /* 0x0000002004047824 */ /* 0x000fe400078e00ff */
[----:B------:R2:W-:Y:S04]  /*3790*/  ATOMS.OR RZ, [UR5+0x14], R3 ;  /* 0x00001403ffff798c */ /* 0x0005e8000b000005 */
[----:B------:R2:W-:Y:S04]  /*37a0*/  ATOMS.OR RZ, [UR5+0x18], R0 ;  /* 0x00001800ffff798c */ /* 0x0005e8000b000005 */
[----:B------:R2:W-:Y:S01]  /*37b0*/  STS [UR6+0x1c0], R4 ;  /* 0x0001c004ff007988 */ /* 0x0005e20008000806 */
[----:B------:R-:W-:Y:S05]  /*37c0*/  BRA `(.L_x_69) ;  /* 0x0000000000107947 */ /* 0x000fea0003800000 */
.L_x_68:
[----:B------:R-:W-:Y:S02]  /*37d0*/  MOV R0, 0xffffffff ;  /* 0xffffffff00007802 */ /* 0x000fe40000000f00 */
[----:B------:R-:W-:-:S03]  /*37e0*/  MOV R4, 0x3810 ;  /* 0x0000381000047802 */ /* 0x000fc60000000f00 */
[----:B------:R2:W-:Y:S04]  /*37f0*/  STS [UR6+0x1c0], R0 ;  /* 0x0001c000ff007988 */ /* 0x0005e80008000806 */
[----:B-12--5:R-:W-:Y:S05]  /*3800*/  CALL.REL.NOINC `($__internal_1_$__cuda_sm10x_tcgen05_guardrail_trap_phase_invalid_during_alloc) ;  /* 0x00000044003c7944 */ /* 0x026fea0003c00000 */
.L_x_69:
[----:B------:R-:W-:Y:S05]  /*3810*/  WARPSYNC.ALL ;  /* 0x0000000000007948 */ /* 0x000fea0003800000 */
[----:B------:R-:W3:Y:S01]  /*3820*/  S2UR UR4, SR_CgaCtaId ;  /* 0x00000000000479c3 */ /* 0x000ee20000008800 */
[----:B------:R-:W-:Y:S01]  /*3830*/  UMOV UR27, 0x400 ;  /* 0x00000400001b7882 */ /* 0x000fe20000000000 */
[----:B------:R-:W-:-:S06]  /*3840*/  NOP ;  /* 0x0000000000007918 */ /* 0x000fcc0000000000 */
[----:B------:R-:W-:Y:S06]  /*3850*/  BAR.ARV 0x6, 0xa0 ;  /* 0x0182800000007b1d */ /* 0x000fec0000002000 */
[----:B------:R-:W4:Y:S01]  /*3860*/  LDCU UR5, c[0x0][0x38c] ;  /* 0x00007180ff0577ac */ /* 0x000f220008000800 */
[----:B------:R-:W-:Y:S01]  /*3870*/  LOP3.LUT R2, R2, 0xffff, RZ, 0xc0, !PT ;  /* 0x0000ffff02027812 */ /* 0x000fe200078ec0ff */
[----:B------:R-:W-:Y:S01]  /*3880*/  IMAD.MOV.U32 R11, RZ, RZ, 0x1 ;  /* 0x00000001ff0b7424 */ /* 0x000fe200078e00ff */
[----:B------:R-:W-:Y:S01]  /*3890*/  CS2R R8, SRZ ;  /* 0x0000000000087805 */ /* 0x000fe2000001ff00 */
[----:B------:R-:W1:Y:S01]  /*38a0*/  LDCU UR7, c[0x0][0x38c] ;  /* 0x00007180ff0777ac */ /* 0x000e620008000800 */
[----:B------:R-:W-:Y:S01]  /*38b0*/  R2UR UR28, R2 ;  /* 0x00000000021c72ca */ /* 0x000fe200000e0000 */
[----:B------:R-:W-:Y:S01]  /*38c0*/  IMAD.MOV.U32 R10, RZ, RZ, RZ ;  /* 0x000000ffff0a7224 */ /* 0x000fe200078e00ff */
[----:B------:R-:W-:Y:S01]  /*38d0*/  UMOV UR30, URZ ;  /* 0x000000ff001e7c82 */ /* 0x000fe20008000000 */
[----:B------:R-:W-:Y:S01]  /*38e0*/  UMOV UR23, URZ ;  /* 0x000000ff00177c82 */ /* 0x000fe20008000000 */
[----:B---3--:R-:W-:Y:S01]  /*38f0*/  ULEA UR27, UR4, UR27, 0x18 ;  /* 0x0000001b041b7291 */ /* 0x008fe2000f8ec0ff */
[----:B------:R-:W-:Y:S01]  /*3900*/  UMOV UR38, 0x0 ;  /* 0x0000000000267882 */ /* 0x000fe20000000000 */
[----:B------:R-:W-:-:S02]  /*3910*/  UMOV UR39, 0x40c0010 ;  /* 0x040c001000277882 */ /* 0x000fc40000000000 */
[----:B------:R-:W-:Y:S02]  /*3920*/  UIADD3 UR4, UPT, UPT, UR27, 0x1a80, URZ ;  /* 0x00001a801b047890 */ /* 0x000fe4000fffe0ff */
[----:B------:R-:W-:Y:S02]  /*3930*/  UIADD3 UR6, UPT, UPT, UR27, 0x1fa80, URZ ;  /* 0x0001fa801b067890 */ /* 0x000fe4000fffe0ff */
[----:B----4-:R-:W-:Y:S01]  /*3940*/  UIADD3 UR5, UPT, UPT, UR5, 0x7f, URZ ;  /* 0x0000007f05057890 */ /* 0x010fe2000fffe0ff */
[----:B--2---:R-:W2:Y:S01]  /*3950*/  LDS R0, [UR27+0x1c0] ;  /* 0x0001c01bff007984 */ /* 0x004ea20008000800 */
[----:B-1----:R-:W-:Y:S01]  /*3960*/  UMOV UR36, 0x0 ;  /* 0x0000000000247882 */ /* 0x002fe20000000000 */
[----:B------:R-:W-:Y:S01]  /*3970*/  UMOV UR37, 0x40c0010 ;  /* 0x040c001000257882 */ /* 0x000fe20000000000 */
[----:B------:R-:W-:Y:S02]  /*3980*/  USHF.R.S32.HI UR40, URZ, 0x1f, UR5 ;  /* 0x0000001fff287899 */ /* 0x000fe40008011405 */
[----:B------:R-:W-:-:S02]  /*3990*/  UISETP.GE.AND UP4, UPT, UR7, 0x1, UPT ;  /* 0x000000010700788c */ /* 0x000fc4000bf86270 */
[----:B------:R-:W-:Y:S02]  /*39a0*/  ULEA.HI UR40, UR40, UR5, URZ, 0x7 ;  /* 0x0000000528287291 */ /* 0x000fe4000f8f38ff */
[----:B------:R-:W-:Y:S02]  /*39b0*/  USHF.R.U32.HI UR5, URZ, 0x4, UR4 ;  /* 0x00000004ff057899 */ /* 0x000fe40008011604 */
[----:B------:R-:W-:Y:S02]  /*39c0*/  USHF.R.S32.HI UR40, URZ, 0x7, UR40 ;  /* 0x00000007ff287899 */ /* 0x000fe40008011428 */
[----:B------:R-:W-:Y:S02]  /*39d0*/  USHF.R.U32.HI UR4, URZ, 0x4, UR6 ;  /* 0x00000004ff047899 */ /* 0x000fe40008011606 */
[----:B------:R-:W-:Y:S02]  /*39e0*/  UISETP.LT.AND UP0, UPT, UR40, 0x1, UPT ;  /* 0x000000012800788c */ /* 0x000fe4000bf01270 */
[----:B------:R-:W-:-:S02]  /*39f0*/  ULOP3.LUT UR5, UR5, 0x3fff, URZ, 0xc0, !UPT ;  /* 0x00003fff05057892 */ /* 0x000fc4000f8ec0ff */
[----:B------:R-:W-:Y:S02]  /*3a00*/  ULOP3.LUT UR4, UR4, 0x3fff, URZ, 0xc0, !UPT ;  /* 0x00003fff04047892 */ /* 0x000fe4000f8ec0ff */
[----:B------:R-:W-:Y:S02]  /*3a10*/  USEL UR41, UR40, 0x1, !UP0 ;  /* 0x0000000128297887 */ /* 0x000fe4000c000000 */
[----:B------:R-:W-:Y:S02]  /*3a20*/  ULOP3.LUT UR29, UR5, 0x10000, URZ, 0xfc, !UPT ;  /* 0x00010000051d7892 */ /* 0x000fe4000f8efcff */
[----:B------:R-:W-:Y:S02]  /*3a30*/  ULOP3.LUT UR4, UR4, 0x10000, URZ, 0xfc, !UPT ;  /* 0x0001000004047892 */ /* 0x000fe4000f8efcff */
[----:B------:R-:W-:Y:S01]  /*3a40*/  UIADD3 UR41, UPT, UPT, -UR41, URZ, URZ ;  /* 0x000000ff29297290 */ /* 0x000fe2000fffe1ff */
[----:B------:R-:W-:Y:S01]  /*3a50*/  UMOV UR34, 0x0 ;  /* 0x0000000000227882 */ /* 0x000fe20000000000 */
[----:B------:R-:W-:Y:S01]  /*3a60*/  UMOV UR35, 0x40c0010 ;  /* 0x040c001000237882 */ /* 0x000fe20000000000 */
[----:B------:R-:W-:Y:S01]  /*3a70*/  UMOV UR32, 0x0 ;  /* 0x0000000000207882 */ /* 0x000fe20000000000 */
[----:B------:R-:W-:Y:S01]  /*3a80*/  UMOV UR33, 0x40c0010 ;  /* 0x040c001000217882 */ /* 0x000fe20000000000 */
[----:B--2---:R-:W-:-:S15]  /*3a90*/  R2UR UR42, R0 ;  /* 0x00000000002a72ca */ /* 0x004fde00000e0000 */
.L_x_78:
[----:B------:R-:W-:Y:S02]  /*3aa0*/  LEA R0, R10, UR27, 0x3 ;  /* 0x0000001b0a007c11 */ /* 0x000fe4000f8e18ff */
[----:B------:R-:W-:Y:S02]  /*3ab0*/  SHF.L.U32 R2, R9, 0x1f, RZ ;  /* 0x0000001f09027819 */ /* 0x000fe400000006ff */
[----:B------:R-:W-:Y:S01]  /*3ac0*/  PLOP3.LUT P0, PT, PT, PT, UP4, 0x80, 0x8 ;  /* 0x000000000008781c */ /* 0x000fe20003f0f048 */
[----:B------:R-:W-:Y:S01]  /*3ad0*/  VIADD R3, R0, 0x120 ;  /* 0x0000012000037836 */ /* 0x000fe20000000000 */
[----:B-1----:R-:W1:Y:S02]  /*3ae0*/  SYNCS.PHASECHK.TRANS64.TRYWAIT P1, [R0+URZ+0x110], R2 ;  /* 0x00011002000075a7 */ /* 0x002e6400080211ff */
[----:B-1-3--:R-:W-:Y:S09]  /*3af0*/  @!P1 BRA `(.L_x_72) ;  /* 0x0000003c00489947 */ /* 0x00aff20003800000 */
.L_x_148:
[----:B------:R-:W-:Y:S01]  /*3b00*/  LEA R4, R10, UR27, 0x4 ;  /* 0x0000001b0a047c11 */ /* 0x000fe2000f8e20ff */
[----:B------:R-:W-:Y:S01]  /*3b10*/  @UP4 ULEA UR5, UR23, UR27, 0x3 ;  /* 0x0000001b17054291 */ /* 0x000fe2000f8e18ff */
[----:B------:R-:W-:Y:S01]  /*3b20*/  PLOP3.LUT P2, PT, PT, PT, PT, 0x80, 0x8 ;  /* 0x000000000008781c */ /* 0x000fe20003f4f070 */
[----:B------:R-:W-:Y:S01]  /*3b30*/  ULEA UR31, UR30, UR27, 0x3 ;  /* 0x0000001b1e1f7291 */ /* 0x000fe2000f8e18ff */
[----:B------:R-:W-:Y:S02]  /*3b40*/  PRMT R3, RZ, 0x654, R3 ;  /* 0x00000654ff037816 */ /* 0x000fe40000000003 */
[----:B------:R-:W2:Y:S01]  /*3b50*/  LDS.128 R4, [R4+0x1a0] ;  /* 0x0001a00004047984 */ /* 0x000ea20000000c00 */
[----:B-1----:R-:W-:Y:S02]  /*3b60*/  @P0 SHF.L.U32 R2, R8, 0x1f, RZ ;  /* 0x0000001f08020819 */ /* 0x002fe400000006ff */
[----:B------:R-:W-:Y:S01]  /*3b70*/  SHF.L.U32 R0, R11, 0x1f, RZ ;  /* 0x0000001f0b007819 */ /* 0x000fe200000006ff */
[----:B------:R-:W-:Y:S01]  /*3b80*/  @!PT LDS RZ, [RZ] ;  /* 0x00000000fffff984 */ /* 0x000fe20000000800 */
[----:B------:R-:W-:Y:S01]  /*3b90*/  @!PT LDS RZ, [RZ] ;  /* 0x00000000fffff984 */ /* 0x000fe20000000800 */
[----:B------:R-:W-:Y:S01]  /*3ba0*/  @!PT LDS RZ, [RZ] ;  /* 0x00000000fffff984 */ /* 0x000fe20000000800 */
[----:B------:R-:W-:Y:S01]  /*3bb0*/  @!PT LDS RZ, [RZ] ;  /* 0x00000000fffff984 */ /* 0x000fe20000000800 */
[----:B------:R1:W-:Y:S06]  /*3bc0*/  MEMBAR.ALL.CTA ;  /* 0x0000000000007992 */ /* 0x0003ec0000008000 */
[----:B-1----:R-:W1:Y:S02]  /*3bd0*/  FENCE.VIEW.ASYNC.S ;  /* 0x00000000000073c6 */ /* 0x002e640000000000 */
[----:B-1----:R1:W-:Y:S01]  /*3be0*/  SYNCS.ARRIVE.TRANS64.RED.A1T0 RZ, [R3+URZ], RZ ;  /* 0x000000ff03ff79a7 */ /* 0x0023e200081004ff */
[----:B------:R1:W3:Y:S01]  /*3bf0*/  @P0 SYNCS.PHASECHK.TRANS64.TRYWAIT P2, [UR5], R2 ;  /* 0x00000002ff0005a7 */ /* 0x0002e20008041105 */
[----:B------:R-:W-:Y:S01]  /*3c00*/  ULEA.HI UR5, UR30, UR30, URZ, 0x1 ;  /* 0x0000001e1e057291 */ /* 0x000fe2000f8f08ff */
[----:B--2---:R-:W-:-:S03]  /*3c10*/  LOP3.LUT P1, RZ, R6, 0x1, RZ, 0xc0, !PT ;  /* 0x0000000106ff7812 */ /* 0x004fc6000782c0ff */
[----:B------:R-:W-:Y:S02]  /*3c20*/  ULOP3.LUT UR6, UR5, 0xffe, URZ, 0xc0, !UPT ;  /* 0x00000ffe05067892 */ /* 0x000fe4000f8ec0ff */
[----:B------:R-:W-:Y:S02]  /*3c30*/  USHF.R.U32.HI UR22, URZ, 0x1, UR5 ;  /* 0x00000001ff167899 */ /* 0x000fe40008011605 */
[----:B------:R-:W-:Y:S02]  /*3c40*/  UIADD3 UR5, UPT, UPT, -UR6, UR30, URZ ;  /* 0x0000001e06057290 */ /* 0x000fe4000fffe1ff */
[----:B------:R-:W-:-:S04]  /*3c50*/  UIMAD UR22, UR22, 0x30, UR42 ;  /* 0x00000030161678a4 */ /* 0x000fc8000f8e022a */
[----:B------:R-:W-:Y:S01]  /*3c60*/  ULEA UR22, UR5, UR22, 0x14 ;  /* 0x0000001605167291 */ /* 0x000fe2000f8ea0ff */
[----:B------:R-:W2:Y:S02]  /*3c70*/  SYNCS.PHASECHK.TRANS64.TRYWAIT P0, [UR31+0x150], R0 ;  /* 0x00015000ff0075a7 */ /* 0x000ea4000800111f */
[----:B-123--:R-:W-:Y:S09]  /*3c80*/  @!P0 BRA `(.L_x_73) ;  /* 0x0000003800f88947 */ /* 0x00eff20003800000 */
.L_x_150:
[----:B------:R-:W-:Y:S01]  /*3c90*/  IADD3 R10, PT, PT, R10, 0x1, RZ ;  /* 0x000000010a0a7810 */ /* 0x000fe20007ffe0ff */
[----:B------:R-:W-:Y:S06]  /*3ca0*/  BRA.U !UP4, `(.L_x_74) ;  /* 0x000000010cc07547 */ /* 0x000fec000b800000 */
[----:B------:R-:W-:Y:S01]  /*3cb0*/  UPLOP3.LUT UP2, UPT, UPT, UPT, UPT, 0x40, 0x4 ;  /* 0x000000000004789c */ /* 0x000fe20003f4e870 */
[----:B------:R-:W-:Y:S01]  /*3cc0*/  UMOV UR25, UR41 ;  /* 0x0000002900197c82 */ /* 0x000fe20008000000 */
[----:B------:R-:W-:Y:S01]  /*3cd0*/  UMOV UR24, UR40 ;  /* 0x0000002800187c82 */ /* 0x000fe20008000000 */
[----:B------:R-:W-:-:S08]  /*3ce0*/  UMOV UR5, UR23 ;  /* 0x0000001700057c82 */ /* 0x000fd00008000000 */
.L_x_77:
[----:B------:R-:W-:Y:S02]  /*3cf0*/  UIADD3 UR25, UPT, UPT, UR25, 0x1, URZ ;  /* 0x0000000119197890 */ /* 0x000fe4000fffe0ff */
[----:B--2---:R-:W-:Y:S02]  /*3d00*/  ULEA UR7, UR5, UR27, 0x3 ;  /* 0x0000001b05077291 */ /* 0x004fe4000f8e18ff */
[----:B------:R-:W-:Y:S01]  /*3d10*/  UISETP.NE.AND UP3, UPT, UR25, URZ, UPT ;  /* 0x000000ff1900728c */ /* 0x000fe2000bf65270 */
[----:B---3--:R-:W-:Y:S10]  /*3d20*/  @P2 BRA `(.L_x_75) ;  /* 0x00000000000c2947 */ /* 0x008ff40003800000 */
[----:B-1----:R-:W-:Y:S04]  /*3d30*/  SHF.L.U32 R2, R8, 0x1f, RZ ;  /* 0x0000001f08027819 */ /* 0x002fe800000006ff */
[----:B------:R-:W1:Y:S02]  /*3d40*/  SYNCS.PHASECHK.TRANS64.TRYWAIT P0, [UR7], R2 ;  /* 0x00000002ff0075a7 */ /* 0x000e640008001107 */
[----:B-1----:R-:W-:Y:S05]  /*3d50*/  @!P0 BRA `(.L_x_76) ;  /* 0x0000003800dc8947 */ /* 0x002fea0003800000 */
.L_x_75:
[----:B------:R-:W-:Y:S01]  /*3d60*/  UISETP.NE.AND UP0, UPT, UR24, 0x1, UPT ;  /* 0x000000011800788c */ /* 0x000fe2000bf05270 */
[----:B------:R-:W-:Y:S01]  /*3d70*/  PLOP3.LUT P2, PT, PT, PT, PT, 0x80, 0x8 ;  /* 0x000000000008781c */ /* 0x000fe20003f4f070 */
[----:B------:R-:W-:Y:S02]  /*3d80*/  UIADD3 UR6, UPT, UPT, UR5, 0x1, URZ ;  /* 0x0000000105067890 */ /* 0x000fe4000fffe0ff */
[----:B------:R-:W-:Y:S02]  /*3d90*/  UIADD3 UR26, UPT, UPT, UR7, 0x78, URZ ;  /* 0x00000078071a7890 */ /* 0x000fe4000fffe0ff */
[----:B------:R-:W-:Y:S01]  /*3da0*/  UISETP.NE.AND UP1, UPT, UR6, 0xf, UPT ;  /* 0x0000000f0600788c */ /* 0x000fe2000bf25270 */
[----:B------:R-:W-:Y:S01]  /*3db0*/  PLOP3.LUT P0, PT, PT, PT, UP0, 0x80, 0x8 ;  /* 0x000000000008781c */ /* 0x000fe20003f0f008 */
[----:B------:R-:W-:Y:S02]  /*3dc0*/  UIADD3 UR24, UPT, UPT, UR24, -0x1, URZ ;  /* 0xffffffff18187890 */ /* 0x000fe4000fffe0ff */
[----:B------:R-:W-:Y:S02]  /*3dd0*/  USEL UR8, URZ, 0x1, UP1 ;  /* 0x00000001ff087887 */ /* 0x000fe40008800000 */
[----:B------:R-:W-:Y:S01]  /*3de0*/  USEL UR23, UR6, URZ, UP1 ;  /* 0x000000ff06177287 */ /* 0x000fe20008800000 */
[----:B------:R-:W-:Y:S01]  /*3df0*/  UMOV UR7, 0x40004040 ;  /* 0x4000404000077882 */ /* 0x000fe20000000000 */
[----:B------:R-:W-:Y:S02]  /*3e00*/  UMOV UR9, 0x40004040 ;  /* 0x4000404000097882 */ /* 0x000fe40000000000 */
[----:B------:R-:W-:Y:S01]  /*3e10*/  @UP0 ULEA UR6, UR23, UR27, 0x3 ;  /* 0x0000001b17060291 */ /* 0x000fe2000f8e18ff */
[----:B------:R-:W-:Y:S01]  /*3e20*/  LOP3.LUT R8, R8, UR8, RZ, 0x3c, !PT ;  /* 0x0000000808087c12 */ /* 0x000fe2000f8e3cff */
[----:B------:R-:W-:Y:S01]  /*3e30*/  ULEA UR8, UR5, UR29, 0x9 ;  /* 0x0000001d05087291 */ /* 0x000fe2000f8e48ff */
[----:B------:R-:W-:Y:S02]  /*3e40*/  UMOV UR21, 0x40004040 ;  /* 0x4000404000157882 */ /* 0x000fe40000000000 */
[----:B-1----:R-:W-:Y:S01]  /*3e50*/  @P0 SHF.L.U32 R0, R8, 0x1f, RZ ;  /* 0x0000001f08000819 */ /* 0x002fe200000006ff */
[----:B------:R-:W-:Y:S02]  /*3e60*/  UIADD3 UR18, UPT, UPT, UR8, 0x2, URZ ;  /* 0x0000000208127890 */ /* 0x000fe4000fffe0ff */
[----:B------:R-:W-:Y:S01]  /*3e70*/  UIADD3 UR14, UPT, UPT, UR8, 0x4, URZ ;  /* 0x00000004080e7890 */ /* 0x000fe2000fffe0ff */
[----:B------:R2:W3:Y:S01]  /*3e80*/  @P0 SYNCS.PHASECHK.TRANS64.TRYWAIT P2, [UR6], R0 ;  /* 0x00000000ff0005a7 */ /* 0x0004e20008041106 */
[----:B------:R-:W-:Y:S02]  /*3e90*/  UIMAD UR6, UR5, 0x180, UR4 ;  /* 0x00000180050678a4 */ /* 0x000fe4000f8e0204 */
[----:B------:R-:W-:Y:S02]  /*3ea0*/  UIADD3 UR10, UPT, UPT, UR8, 0x6, URZ ;  /* 0x00000006080a7890 */ /* 0x000fe4000fffe0ff */
[----:B------:R-:W-:Y:S02]  /*3eb0*/  UIADD3 UR20, UPT, UPT, UR6, 0x2, URZ ;  /* 0x0000000206147890 */ /* 0x000fe4000fffe0ff */
[----:B------:R-:W-:Y:S02]  /*3ec0*/  UIADD3 UR16, UPT, UPT, UR6, 0x4, URZ ;  /* 0x0000000406107890 */ /* 0x000fe4000fffe0ff */
[----:B------:R-:W-:Y:S01]  /*3ed0*/  UIADD3 UR12, UPT, UPT, UR6, 0x6, URZ ;  /* 0x00000006060c7890 */ /* 0x000fe2000fffe0ff */
[----:B------:R2:W-:Y:S01]  /*3ee0*/  UTCQMMA gdesc[UR8], gdesc[UR6], tmem[UR22], tmem[UR38], idesc[UR39], UP2 ;  /* 0x00ff2606080075ea */ /* 0x0005e20009000316 */
[----:B------:R-:W-:Y:S01]  /*3ef0*/  UPLOP3.LUT UP2, UPT, UPT, UPT, UPT, 0x80, 0x8 ;  /* 0x000000000008789c */ /* 0x000fe20003f4f070 */
[----:B------:R-:W-:Y:S01]  /*3f00*/  UMOV UR19, 0x40004040 ;  /* 0x4000404000137882 */ /* 0x000fe20000000000 */
[----:B------:R-:W-:Y:S01]  /*3f10*/  UMOV UR17, 0x40004040 ;  /* 0x4000404000117882 */ /* 0x000fe20000000000 */
[----:B------:R2:W-:Y:S01]  /*3f20*/  UTCQMMA gdesc[UR18], gdesc[UR20], tmem[UR22], tmem[UR36], idesc[UR37], UPT ;  /* 0x00ff2414120075ea */ /* 0x0005e2000b800316 */
[----:B------:R-:W-:Y:S01]  /*3f30*/  UMOV UR15, 0x40004040 ;  /* 0x40004040000f7882 */ /* 0x000fe20000000000 */
[----:B------:R-:W-:Y:S01]  /*3f40*/  UMOV UR13, 0x40004040 ;  /* 0x40004040000d7882 */ /* 0x000fe20000000000 */
[----:B------:R-:W-:Y:S01]  /*3f50*/  UMOV UR11, 0x40004040 ;  /* 0x40004040000b7882 */ /* 0x000fe20000000000 */
[----:B------:R2:W-:Y:S01]  /*3f60*/  UTCQMMA gdesc[UR14], gdesc[UR16], tmem[UR22], tmem[UR34], idesc[UR35], UPT ;  /* 0x00ff22100e0075ea */ /* 0x0005e2000b800316 */
[----:B------:R2:W-:Y:S01]  /*3f70*/  UTCQMMA gdesc[UR10], gdesc[UR12], tmem[UR22], tmem[UR32], idesc[UR33], UPT ;  /* 0x00ff200c0a0075ea */ /* 0x0005e2000b800316 */
[----:B------:R2:W-:Y:S01]  /*3f80*/  UTCBAR.MULTICAST [UR26], URZ, UR28 ;  /* 0x000000ff1a0073e9 */ /* 0x0005e2000800081c */
[----:B------:R-:W-:Y:S01]  /*3f90*/  UMOV UR5, UR23 ;  /* 0x0000001700057c82 */ /* 0x000fe20008000000 */
[----:B------:R-:W-:Y:S05]  /*3fa0*/  BRA.U UP3, `(.L_x_77) ;  /* 0xfffffffd03507547 */ /* 0x000fea000b83ffff */
.L_x_74:
[----:B------:R-:W-:Y:S01]  /*3fb0*/  UIADD3 UR5, UPT, UPT, UR30, 0x1, URZ ;  /* 0x000000011e057890 */ /* 0x000fe2000fffe0ff */
[C---:B------:R-:W-:Y:S01]  /*3fc0*/  ISETP.NE.AND P0, PT, R10.reuse, 0x2, PT ;  /* 0x000000020a00780c */ /* 0x040fe20003f05270 */
[----:B--2---:R-:W-:Y:S02]  /*3fd0*/  UIADD3 UR6, UPT, UPT, UR31, 0x130, URZ ;  /* 0x000001301f067890 */ /* 0x004fe4000fffe0ff */
[----:B------:R-:W-:Y:S01]  /*3fe0*/  UISETP.NE.AND UP0, UPT, UR5, 0x4, UPT ;  /* 0x000000040500788c */ /* 0x000fe2000bf05270 */
[----:B-1----:R-:W-:Y:S02]  /*3ff0*/  SEL R0, RZ, 0x1, P0 ;  /* 0x00000001ff007807 */ /* 0x002fe40000000000 */
[----:B------:R-:W-:Y:S01]  /*4000*/  SEL R10, R10, RZ, P0 ;  /* 0x000000ff0a0a7207 */ /* 0x000fe20000000000 */
[----:B------:R-:W-:Y:S01]  /*4010*/  USEL UR7, URZ, 0x1, UP0 ;  /* 0x00000001ff077887 */ /* 0x000fe20008000000 */
[----:B------:R-:W-:Y:S01]  /*4020*/  LOP3.LUT R9, R9, R0, RZ, 0x3c, !PT ;  /* 0x0000000009097212 */ /* 0x000fe200078e3cff */
[----:B------:R-:W-:Y:S01]  /*4030*/  USEL UR30, UR5, URZ, UP0 ;  /* 0x000000ff051e7287 */ /* 0x000fe20008000000 */
[----:B------:R1:W-:Y:S03]  /*4040*/  UTCBAR [UR6], URZ ;  /* 0x000000ff060073e9 */ /* 0x0003e600080000ff */
[----:B------:R-:W-:Y:S01]  /*4050*/  LOP3.LUT R11, R11, UR7, RZ, 0x3c, !PT ;  /* 0x000000070b0b7c12 */ /* 0x000fe2000f8e3cff */
[----:B------:R-:W-:Y:S07]  /*4060*/  @P1 BRA `(.L_x_78) ;  /* 0xfffffff8008c1947 */ /* 0x000fee000383ffff */
[----:B------:R-:W2:Y:S01]  /*4070*/  S2UR UR8, SR_CgaCtaId ;  /* 0x00000000000879c3 */ /* 0x000ea20000008800 */
[----:B------:R-:W-:Y:S01]  /*4080*/  ELECT P0, URZ, PT ;  /* 0x0000000000ff782f */ /* 0x000fe20003800000 */
[----:B------:R-:W-:Y:S01]  /*4090*/  IMAD.MOV.U32 R0, RZ, RZ, 0x1 ;  /* 0x00000001ff007424 */ /* 0x000fe200078e00ff */
[----:B------:R-:W-:Y:S01]  /*40a0*/  UIADD3 UR27, UPT, UPT, UR27, 0x150, URZ ;  /* 0x000001501b1b7890 */ /* 0x000fe2000fffe0ff */
[----:B------:R-:W-:Y:S01]  /*40b0*/  SHF.L.U32 R2, R11, 0x1f, RZ ;  /* 0x0000001f0b027819 */ /* 0x000fe200000006ff */
[----:B------:R-:W-:-:S03]  /*40c0*/  UMOV UR4, 0x40 ;  /* 0x0000004000047882 */ /* 0x000fc60000000000 */
[----:B------:R-:W-:Y:S01]  /*40d0*/  UVIRTCOUNT.DEALLOC.SMPOOL 0x80 ;  /* 0x000000800000784c */ /* 0x000fe20000000000 */
[----:B--2---:R-:W-:Y:S02]  /*40e0*/  ULEA UR8, UR8, UR4, 0x18 ;  /* 0x0000000408087291 */ /* 0x004fe4000f8ec0ff */
[----:B------:R-:W-:-:S07]  /*40f0*/  ULEA UR4, UR30, UR27, 0x3 ;  /* 0x0000001b1e047291 */ /* 0x000fce000f8e18ff */
[----:B------:R2:W-:Y:S02]  /*4100*/  @P0 STS.U8 [UR8+0x1c], R0 ;  /* 0x00001c00ff000988 */ /* 0x0005e40008000008 */
[----:B------:R-:W4:Y:S02]  /*4110*/  SYNCS.PHASECHK.TRANS64.TRYWAIT P0, [UR4], R2 ;  /* 0x00000002ff0075a7 */ /* 0x000f240008001104 */
[----:B--2-4-:R-:W-:Y:S05]  /*4120*/  @!P0 BRA `(.L_x_79) ;  /* 0x0000003800008947 */ /* 0x014fea0003800000 */
.L_x_153:
[----:B------:R-:W-:-:S04]  /*4130*/  UIADD3 UR4, UPT, UPT, UR30, 0x1, URZ ;  /* 0x000000011e047890 */ /* 0x000fc8000fffe0ff */
[----:B------:R-:W-:-:S04]  /*4140*/  UISETP.NE.AND UP0, UPT, UR4, 0x4, UPT ;  /* 0x000000040400788c */ /* 0x000fc8000bf05270 */
[----:B-1----:R-:W-:Y:S02]  /*4150*/  USEL UR6, URZ, 0x1, UP0 ;  /* 0x00000001ff067887 */ /* 0x002fe40008000000 */
[----:B------:R-:W-:-:S04]  /*4160*/  USEL UR4, UR4, URZ, UP0 ;  /* 0x000000ff04047287 */ /* 0x000fc80008000000 */
[----:B------:R-:W-:Y:S01]  /*4170*/  ULEA UR5, UR4, UR27, 0x3 ;  /* 0x0000001b04057291 */ /* 0x000fe2000f8e18ff */
[----:B--2---:R-:W-:-:S04]  /*4180*/  LOP3.LUT R2, R11, UR6, RZ, 0x3c, !PT ;  /* 0x000000060b027c12 */ /* 0x004fc8000f8e3cff */
[----:B------:R-:W-:-:S04]  /*4190*/  SHF.L.U32 R3, R2, 0x1f, RZ ;  /* 0x0000001f02037819 */ /* 0x000fc800000006ff */
[----:B------:R-:W1:Y:S02]  /*41a0*/  SYNCS.PHASECHK.TRANS64.TRYWAIT P0, [UR5], R3 ;  /* 0x00000003ff0075a7 */ /* 0x000e640008001105 */
[----:B-1----:R-:W-:Y:S05]  /*41b0*/  @!P0 BRA `(.L_x_80) ;  /* 0x0000003400f48947 */ /* 0x002fea0003800000 */
.L_x_155:
        /* <DEDUP_REMOVED lines=9> */
.L_x_157:
[----:B------:R-:W-:-:S04]  /*4250*/  UIADD3 UR4, UPT, UPT, UR4, 0x1, URZ ;  /* 0x0000000104047890 */ /* 0x000fc8000fffe0ff */
[----:B------:R-:W-:-:S04]  /*4260*/  UISETP.NE.AND UP0, UPT, UR4, 0x4, UPT ;  /* 0x000000040400788c */ /* 0x000fc8000bf05270 */
[----:B------:R-:W-:Y:S02]  /*4270*/  USEL UR5, URZ, 0x1, UP0 ;  /* 0x00000001ff057887 */ /* 0x000fe40008000000 */
[----:B------:R-:W-:-:S04]  /*4280*/  USEL UR4, UR4, URZ, UP0 ;  /* 0x000000ff04047287 */ /* 0x000fc80008000000 */
[----:B------:R-:W-:Y:S01]  /*4290*/  ULEA UR4, UR4, UR27, 0x3 ;  /* 0x0000001b04047291 */ /* 0x000fe2000f8e18ff */
[----:B------:R-:W-:-:S04]  /*42a0*/  LOP3.LUT R2, R2, UR5, RZ, 0x3c, !PT ;  /* 0x0000000502027c12 */ /* 0x000fc8000f8e3cff */
[----:B------:R-:W-:-:S04]  /*42b0*/  SHF.L.U32 R2, R2, 0x1f, RZ ;  /* 0x0000001f02027819 */ /* 0x000fc800000006ff */
[----:B------:R-:W2:Y:S02]  /*42c0*/  SYNCS.PHASECHK.TRANS64.TRYWAIT P0, [UR4], R2 ;  /* 0x00000002ff0075a7 */ /* 0x000ea40008001104 */
[----:B--2---:R-:W-:Y:S05]  /*42d0*/  @!P0 BRA `(.L_x_82) ;  /* 0x0000003400dc8947 */ /* 0x004fea0003800000 */
.L_x_159:
[----:B------:R-:W-:Y:S01]  /*42e0*/  NOP ;  /* 0x0000000000007918 */ /* 0x000fe20000000000 */
[----:B-1----:R-:W1:Y:S01]  /*42f0*/  LDS R0, [UR8+0x14] ;  /* 0x00001408ff007984 */ /* 0x002e620008000800 */
[----:B------:R-:W-:Y:S01]  /*4300*/  ULOP3.LUT UR4, UR42, 0xffff, URZ, 0xc0, !UPT ;  /* 0x0000ffff2a047892 */ /* 0x000fe2000f8ec0ff */
[----:B------:R-:W-:Y:S01]  /*4310*/  UMOV UR5, 0xffff ;  /* 0x0000ffff00057882 */ /* 0x000fe20000000000 */
[----:B------:R-:W-:Y:S02]  /*4320*/  UMOV UR6, 0x1 ;  /* 0x0000000100067882 */ /* 0x000fe40000000000 */
[----:B------:R-:W-:-:S04]  /*4330*/  USHF.R.U32.HI UR4, URZ, 0x5, UR4 ;  /* 0x00000005ff047899 */ /* 0x000fc80008011604 */
[----:B------:R-:W-:Y:S02]  /*4340*/  USHF.L.U32 UR5, UR5, UR4, URZ ;  /* 0x0000000405057299 */ /* 0x000fe400080006ff */
[----:B------:R-:W-:-:S04]  /*4350*/  USHF.L.U32 UR4, UR6, UR4, URZ ;  /* 0x0000000406047299 */ /* 0x000fc800080006ff */
[----:B-1----:R-:W-:-:S04]  /*4360*/  LOP3.LUT R0, R0, UR5, RZ, 0xc0, !PT ;  /* 0x0000000500007c12 */ /* 0x002fc8000f8ec0ff */
[----:B------:R-:W-:-:S13]  /*4370*/  ISETP.NE.AND P0, PT, R0, UR5, PT ;  /* 0x0000000500007c0c */ /* 0x000fda000bf05270 */
[----:B------:R-:W-:Y:S05]  /*4380*/  @P0 BRA `(.L_x_83) ;  /* 0x0000000000580947 */ /* 0x000fea0003800000 */
[----:B------:R-:W1:Y:S02]  /*4390*/  LDS R0, [UR8+0x18] ;  /* 0x00001808ff007984 */ /* 0x000e640008000800 */
[----:B-1----:R-:W-:-:S04]  /*43a0*/  LOP3.LUT R0, R0, UR4, RZ, 0xc0, !PT ;  /* 0x0000000400007c12 */ /* 0x002fc8000f8ec0ff */
[----:B------:R-:W-:-:S13]  /*43b0*/  ISETP.NE.AND P0, PT, R0, UR4, PT ;  /* 0x0000000400007c0c */ /* 0x000fda000bf05270 */
[----:B------:R-:W-:Y:S05]  /*43c0*/  @P0 BRA `(.L_x_84) ;  /* 0x00000000003c0947 */ /* 0x000fea0003800000 */
[----:B------:R-:W1:Y:S01]  /*43d0*/  S2R R2, SR_LANEID ;  /* 0x0000000000027919 */ /* 0x000e620000000000 */
[----:B------:R-:W-:-:S06]  /*43e0*/  ULOP3.LUT UR5, URZ, UR5, URZ, 0x33, !UPT ;  /* 0x00000005ff057292 */ /* 0x000fcc000f8e33ff */
[----:B------:R-:W-:-:S04]  /*43f0*/  IMAD.U32 R0, RZ, RZ, UR5 ;  /* 0x00000005ff007e24 */ /* 0x000fc8000f8e00ff */
[----:B------:R2:W4:Y:S02]  /*4400*/  REDUX UR7, R0 ;  /* 0x00000000000773c4 */ /* 0x0005240000000000 */
[----:B------:R1:W-:Y:S01]  /*4410*/  UTCATOMSWS.AND URZ, UR5 ;  /* 0x0000000500ff79e3 */ /* 0x0003e20008000000 */
[----:B--2---:R-:W-:Y:S01]  /*4420*/  LOP3.LUT R0, RZ, UR4, RZ, 0x33, !PT ;  /* 0x00000004ff007c12 */ /* 0x004fe2000f8e33ff */
[----:B------:R-:W-:Y:S02]  /*4430*/  VOTEU.ANY UR4, UPT, PT ;  /* 0x0000000000047886 */ /* 0x000fe400038e0100 */
[----:B------:R-:W-:Y:S02]  /*4440*/  UFLO.U32 UR4, UR4 ;  /* 0x00000004000472bd */ /* 0x000fe400080e0000 */
[----:B------:R-:W2:Y:S04]  /*4450*/  REDUX UR6, R0 ;  /* 0x00000000000673c4 */ /* 0x000ea80000000000 */
[----:B-1----:R-:W-:-:S02]  /*4460*/  ISETP.EQ.U32.AND P0, PT, R2, UR4, PT ;  /* 0x0000000402007c0c */ /* 0x002fc4000bf02070 */
[----:B----4-:R-:W-:-:S11]  /*4470*/  MOV R2, UR7 ;  /* 0x0000000700027c02 */ /* 0x010fd60008000f00 */
[----:B------:R1:W-:Y:S01]  /*4480*/  @P0 ATOMS.AND RZ, [UR8+0x14], R2 ;  /* 0x00001402ffff098c */ /* 0x0003e2000a800008 */
[----:B--2---:R-:W-:-:S05]  /*4490*/  IMAD.U32 R0, RZ, RZ, UR6 ;  /* 0x00000006ff007e24 */ /* 0x004fca000f8e00ff */
[----:B------:R1:W-:Y:S01]  /*44a0*/  @P0 ATOMS.AND RZ, [UR8+0x18], R0 ;  /* 0x00001800ffff098c */ /* 0x0003e2000a800008 */
[----:B------:R-:W-:Y:S05]  /*44b0*/  BRA `(.L_x_85) ;  /* 0x0000000000147947 */ /* 0x000fea0003800000 */
.L_x_84:
[----:B------:R-:W-:Y:S02]  /*44c0*/  MOV R2, 0x44e0 ;  /* 0x000044e000027802 */ /* 0x000fe40000000f00 */
[----:B---3-5:R-:W-:Y:S05]  /*44d0*/  CALL.REL.NOINC `($__internal_0_$__cuda_sm10x_tcgen05_guardrail_trap_col_being_dealloced_not_returned_by_alloc) ;  /* 0x0000003400fc7944 */ /* 0x028fea0003c00000 */
[----:B------:R-:W-:Y:S05]  /*44e0*/  BRA `(.L_x_85) ;  /* 0x0000000000087947 */ /* 0x000fea0003800000 */
.L_x_83:
[----:B------:R-:W-:Y:S02]  /*44f0*/  MOV R2, 0x4510 ;  /* 0x0000451000027802 */ /* 0x000fe40000000f00 */
[----:B---3-5:R-:W-:Y:S05]  /*4500*/  CALL.REL.NOINC `($__internal_2_$__cuda_sm10x_tcgen05_guardrail_trap_unallocated_columns_being_dealloced) ;  /* 0x0000003800087944 */ /* 0x028fea0003c00000 */
.L_x_85:
[----:B------:R-:W-:Y:S01]  /*4510*/  NOP ;  /* 0x0000000000007918 */ /* 0x000fe20000000000 */
[----:B------:R-:W-:Y:S05]  /*4520*/  EXIT ;  /* 0x000000000000794d */ /* 0x000fea0003800000 */
.L_x_67:
[----:B------:R-:W-:-:S09]  /*4530*/  UISETP.NE.OR UP0, UPT, UR20, 0x3, !UP3 ;  /* 0x000000031400788c */ /* 0x000fd2000df05670 */
[----:B------:R-:W-:Y:S05]  /*4540*/  BRA.U UP0, `(.L_x_86) ;  /* 0x0000000d00707547 */ /* 0x000fea000b800000 */
[----:B------:R-:W2:Y:S01]  /*4550*/  LDCU.64 UR4, c[0x0][0x888] ;  /* 0x00011100ff0477ac */ /* 0x000ea20008000a00 */
[----:B------:R-:W3:Y:S01]  /*4560*/  S2UR UR10, SR_CgaCtaId ;  /* 0x00000000000a79c3 */ /* 0x000ee20000008800 */
[----:B------:R-:W-:Y:S02]  /*4570*/  HFMA2 R9, -RZ, RZ, 0, 0 ;  /* 0x00000000ff097431 */ /* 0x000fe400000001ff */
[----:B------:R-:W-:Y:S01]  /*4580*/  IMAD.MOV.U32 R11, RZ, RZ, 0x1 ;  /* 0x00000001ff0b7424 */ /* 0x000fe200078e00ff */
[----:B------:R-:W4:Y:S01]  /*4590*/  LDCU UR38, c[0x0][0x370] ;  /* 0x00006e00ff2677ac */ /* 0x000f220008000800 */
[----:B------:R-:W-:Y:S01]  /*45a0*/  IMAD.MOV.U32 R10, RZ, RZ, RZ ;  /* 0x000000ffff0a7224 */ /* 0x000fe200078e00ff */
[----:B------:R-:W-:Y:S01]  /*45b0*/  MOV R8, 0xc00 ;  /* 0x00000c0000087802 */ /* 0x000fe20000000f00 */
[----:B------:R-:W4:Y:S01]  /*45c0*/  LDCU.128 UR32, c[0x0][0xb10] ;  /* 0x00016200ff2077ac */ /* 0x000f220008000c00 */
[----:B------:R-:W1:Y:S01]  /*45d0*/  LDC.64 R12, c[0x0][0x348] ;  /* 0x0000d200ff0c7b82 */ /* 0x000e620000000a00 */
[----:B------:R-:W3:Y:S01]  /*45e0*/  LDCU UR37, c[0x0][0x374] ;  /* 0x00006e80ff2577ac */ /* 0x000ee20008000800 */
[----:B------:R-:W3:Y:S01]  /*45f0*/  LDCU.64 UR30, c[0x0][0x890] ;  /* 0x00011200ff1e77ac */ /* 0x000ee20008000a00 */
[----:B--2---:R-:W-:Y:S01]  /*4600*/  UISETP.NE.U32.AND UP0, UPT, UR4, URZ, UPT ;  /* 0x000000ff0400728c */ /* 0x004fe2000bf05070 */
[----:B------:R-:W2:Y:S01]  /*4610*/  LDCU UR15, c[0x0][0xb0c] ;  /* 0x00016180ff0f77ac */ /* 0x000ea20008000800 */
[----:B------:R-:W2:Y:S01]  /*4620*/  LDCU UR44, c[0x0][0xb20] ;  /* 0x00016400ff2c77ac */ /* 0x000ea20008000800 */
[----:B------:R-:W2:Y:S01]  /*4630*/  LDCU UR4, c[0x0][0xb30] ;  /* 0x00016600ff0477ac */ /* 0x000ea20008000800 */
[----:B------:R-:W-:Y:S01]  /*4640*/  UMOV UR21, 0x400 ;  /* 0x0000040000157882 */ /* 0x000fe20000000000 */
[----:B----4-:R-:W-:-:S02]  /*4650*/  UIMAD.WIDE.U32 UR6, UR38, UR32, URZ ;  /* 0x00000020260672a5 */ /* 0x010fc4000f8e00ff */
[----:B---3--:R-:W-:Y:S02]  /*4660*/  UIMAD.WIDE.U32 UR8, UR37, UR35, URZ ;  /* 0x00000023250872a5 */ /* 0x008fe4000f8e00ff */
[----:B------:R-:W-:Y:S02]  /*4670*/  ULEA UR21, UR10, UR21, 0x18 ;  /* 0x000000150a157291 */ /* 0x000fe4000f8ec0ff */
[----:B------:R-:W-:Y:S02]  /*4680*/  UISETP.NE.U32.AND UP6, UPT, UR30, URZ, UPT ;  /* 0x000000ff1e00728c */ /* 0x000fe4000bfc5070 */
[----:B------:R-:W-:Y:S02]  /*4690*/  UIADD3 UR39, UPT, UPT, UR21, 0xf0, URZ ;  /* 0x000000f015277890 */ /* 0x000fe4000fffe0ff */
[----:B------:R-:W-:Y:S02]  /*46a0*/  UISETP.NE.AND.EX UP5, UPT, UR5, URZ, UPT, UP0 ;  /* 0x000000ff0500728c */ /* 0x000fe4000bfa5300 */
[----:B------:R-:W-:Y:S01]  /*46b0*/  UISETP.NE.AND UP0, UPT, UR41, 0x1, UPT ;  /* 0x000000012900788c */ /* 0x000fe2000bf05270 */
[----:B------:R-:W-:Y:S01]  /*46c0*/  UMOV UR6, UR7 ;  /* 0x0000000700067c82 */ /* 0x000fe20008000000 */
[----:B------:R-:W-:Y:S01]  /*46d0*/  UMOV UR40, UR9 ;  /* 0x0000000900287c82 */ /* 0x000fe20008000000 */
[----:B------:R-:W-:-:S02]  /*46e0*/  USEL UR43, URZ, 0x1, UP4 ;  /* 0x00000001ff2b7887 */ /* 0x000fc4000a000000 */
[----:B--2---:R-:W-:Y:S02]  /*46f0*/  UISETP.NE.AND UP0, UPT, UR15, 0x1, UPT ;  /* 0x000000010f00788c */ /* 0x004fe4000bf05270 */
[----:B------:R-:W-:Y:S02]  /*4700*/  UPLOP3.LUT UP4, UPT, UPT, UPT, UPT, 0x40, 0x4 ;  /* 0x000000000004789c */ /* 0x000fe40003f8e870 */
[----:B------:R-:W-:Y:S01]  /*4710*/  UISETP.GE.AND UP2, UPT, UR41, 0x1, UPT ;  /* 0x000000012900788c */ /* 0x000fe2000bf46270 */
[----:B------:R-:W2:Y:S01]  /*4720*/  LDCU.64 UR22, c[0x0][0xb28] ;  /* 0x00016500ff1677ac */ /* 0x000ea20008000a00 */
[----:B------:R-:W-:Y:S02]  /*4730*/  UISETP.NE.AND.EX UP6, UPT, UR31, URZ, UPT, UP6 ;  /* 0x000000ff1f00728c */ /* 0x000fe4000bfc5360 */
[----:B------:R-:W-:Y:S02]  /*4740*/  UPRMT UR39, UR10, 0x654, UR39 ;  /* 0x000006540a277896 */ /* 0x000fe40008000027 */
[----:B------:R-:W-:-:S02]  /*4750*/  USHF.R.U32.HI UR42, URZ, UR33, UR6 ;  /* 0x00000021ff2a7299 */ /* 0x000fc40008011606 */
[----:B------:R-:W-:Y:S02]  /*4760*/  USHF.R.U32.HI UR40, URZ, UR44, UR40 ;  /* 0x0000002cff287299 */ /* 0x000fe40008011628 */
[----:B------:R-:W-:Y:S02]  /*4770*/  UISETP.NE.AND UP0, UPT, UR34, 0x1, UPT ;  /* 0x000000012200788c */ /* 0x000fe4000bf05270 */
[----:B-1----:R-:W-:-:S11]  /*4780*/  UISETP.NE.AND UP3, UPT, UR4, 0x1, UPT ;  /* 0x000000010400788c */ /* 0x002fd6000bf65270 */
.L_x_94:
[C---:B------:R-:W-:Y:S02]  /*4790*/  LEA R3, R10.reuse, UR21, 0x3 ;  /* 0x000000150a037c11 */ /* 0x040fe4000f8e18ff */
[----:B------:R-:W-:Y:S02]  /*47a0*/  SHF.L.U32 R0, R9, 0x1f, RZ ;  /* 0x0000001f09007819 */ /* 0x000fe400000006ff */
[----:B------:R-:W-:Y:S02]  /*47b0*/  LEA R4, R10, UR21, 0x4 ;  /* 0x000000150a047c11 */ /* 0x000fe4000f8e20ff */
[----:B-1----:R-:W1:Y:S02]  /*47c0*/  SYNCS.PHASECHK.TRANS64.TRYWAIT P0, [R3+URZ+0x110], R0 ;  /* 0x00011000030075a7 */ /* 0x002e6400080011ff */
[----:B-1----:R-:W-:Y:S05]  /*47d0*/  @!P0 BRA `(.L_x_87) ;  /* 0x0000003000b48947 */ /* 0x002fea0003800000 */
.L_x_160:
        /* <DEDUP_REMOVED lines=8> */
[----:B---3--:R-:W-:Y:S11]  /*4860*/  LOP3.LUT P0, RZ, R6, 0x1, RZ, 0xc0, !PT ;  /* 0x0000000106ff7812 */ /* 0x008ff6000780c0ff */
[----:B------:R-:W-:Y:S02]  /*4870*/  @!UPT UIADD3 URZ, UPT, UPT, URZ, URZ, URZ ;  /* 0x000000fffffff290 */ /* 0x000fe4000fffe0ff */
[----:B----4-:R-:W-:Y:S01]  /*4880*/  VOTEU.ANY UP2, P0 ;  /* 0x0000000000ff7886 */ /* 0x010fe20000040100 */
[----:B------:R-:W-:Y:S11]  /*4890*/  PLOP3.LUT P0, PT, PT, PT, UP2, 0x80, 0x8 ;  /* 0x000000000008781c */ /* 0x000ff60003f0f028 */
[----:B------:R-:W-:Y:S02]  /*48a0*/  @!UPT UIADD3 URZ, UPT, UPT, URZ, URZ, URZ ;  /* 0x000000fffffff290 */ /* 0x000fe4000fffe0ff */
[----:B-1----:R-:W-:Y:S02]  /*48b0*/  @P0 SHF.R.U32.HI R0, RZ, 0x10, R5 ;  /* 0x00000010ff000819 */ /* 0x002fe40000011605 */
[----:B------:R-:W-:Y:S02]  /*48c0*/  @P0 MOV R2, R4 ;  /* 0x0000000400020202 */ /* 0x000fe40000000f00 */
[----:B------:R-:W-:Y:S01]  /*48d0*/  @P0 R2UR UR4, R0 ;  /* 0x00000000000402ca */ /* 0x000fe200000e0000 */
[----:B------:R-:W-:Y:S01]  /*48e0*/  VIADD R0, R3, 0x120 ;  /* 0x0000012003007836 */ /* 0x000fe20000000000 */
[----:B------:R-:W-:Y:S02]  /*48f0*/  @P0 LOP3.LUT R4, R5, 0xffff, RZ, 0xc0, !PT ;  /* 0x0000ffff05040812 */ /* 0x000fe400078ec0ff */
[----:B------:R-:W-:Y:S02]  /*4900*/  @P0 R2UR UR6, R2 ;  /* 0x00000000020602ca */ /* 0x000fe400000e0000 */
[----:B------:R-:W-:Y:S02]  /*4910*/  PRMT R0, RZ, 0x654, R0 ;  /* 0x00000654ff007816 */ /* 0x000fe40000000000 */
[----:B------:R-:W-:Y:S02]  /*4920*/  @P0 R2UR UR5, R4 ;  /* 0x00000000040502ca */ /* 0x000fe400000e0000 */
[----:B------:R1:W-:Y:S03]  /*4930*/  SYNCS.ARRIVE.TRANS64.RED.A1T0 RZ, [R0+URZ], RZ ;  /* 0x000000ff00ff79a7 */ /* 0x0003e600081004ff */
[----:B------:R-:W-:Y:S04]  /*4940*/  @UP2 UMOV UR29, UR4 ;  /* 0x00000004001d2c82 */ /* 0x000fe80008000000 */
[----:B------:R-:W-:Y:S04]  /*4950*/  @UP2 UMOV UR14, UR6 ;  /* 0x00000006000e2c82 */ /* 0x000fe80008000000 */
[----:B------:R-:W-:Y:S01]  /*4960*/  @UP2 UMOV UR13, UR5 ;  /* 0x00000005000d2c82 */ /* 0x000fe20008000000 */
[----:B------:R-:W-:Y:S05]  /*4970*/  BRA.U !UP0, `(.L_x_88) ;  /* 0x0000000108c07547 */ /* 0x000fea000b800000 */
[----:B------:R-:W-:Y:S02]  /*4980*/  UIMAD.WIDE.U32 UR8, UR13, UR35, URZ ;  /* 0x000000230d0872a5 */ /* 0x000fe4000f8e00ff */
[----:B------:R-:W-:Y:S02]  /*4990*/  UP2UR UR12, UPR, URZ, 0x4 ;  /* 0x00000004ff0c7883 */ /* 0x000fe40008000000 */
[----:B------:R-:W-:Y:S02]  /*49a0*/  UISETP.NE.AND UP2, UPT, UR34, 0x1, UPT ;  /* 0x000000012200788c */ /* 0x000fe4000bf45270 */
[----:B------:R-:W-:Y:S02]  /*49b0*/  UIMAD.WIDE.U32 UR10, UR14, UR32, URZ ;  /* 0x000000200e0a72a5 */ /* 0x000fe4000f8e00ff */
[----:B------:R-:W-:Y:S02]  /*49c0*/  USEL UR4, UR37, UR40, !UP2 ;  /* 0x0000002825047287 */ /* 0x000fe4000d000000 */
[----:B------:R-:W-:Y:S02]  /*49d0*/  UISETP.NE.AND UP0, UPT, UR15, 0x1, UPT ;  /* 0x000000010f00788c */ /* 0x000fe4000bf05270 */
[----:B------:R-:W-:Y:S02]  /*49e0*/  UP2UR UR20, UPR, URZ, 0x2 ;  /* 0x00000002ff147883 */ /* 0x000fe40008000000 */
[----:B------:R-:W-:Y:S02]  /*49f0*/  UISETP.NE.AND UP1, UPT, UR41, 0x1, UPT ;  /* 0x000000012900788c */ /* 0x000fe4000bf25270 */
[----:B--2---:R-:W-:Y:S02]  /*4a00*/  UIMAD.WIDE.U32 UR16, UR4, UR22, URZ ;  /* 0x00000016041072a5 */ /* 0x004fe4000f8e00ff */
[----:B------:R-:W-:Y:S01]  /*4a10*/  USEL UR7, UR38, UR42, !UP0 ;  /* 0x0000002a26077287 */ /* 0x000fe2000c000000 */
[----:B------:R-:W-:Y:S02]  /*4a20*/  UMOV UR5, UR9 ;  /* 0x0000000900057c82 */ /* 0x000fe40008000000 */
[----:B------:R-:W-:Y:S02]  /*4a30*/  USHF.R.U32.HI UR6, URZ, UR44, UR5 ;  /* 0x0000002cff067299 */ /* 0x000fe40008011605 */
[----:B------:R-:W-:Y:S02]  /*4a40*/  UIMAD.WIDE.U32 UR18, UR7, UR22, URZ ;  /* 0x00000016071272a5 */ /* 0x000fe4000f8e00ff */
[----:B------:R-:W-:Y:S02]  /*4a50*/  USEL UR6, UR13, UR6, !UP2 ;  /* 0x000000060d067287 */ /* 0x000fe4000d000000 */
[----:B------:R-:W-:Y:S01]  /*4a60*/  UISETP.NE.AND UP2, UPT, UR12, URZ, UPT ;  /* 0x000000ff0c00728c */ /* 0x000fe2000bf45270 */
[----:B------:R-:W-:Y:S01]  /*4a70*/  UMOV UR5, UR11 ;  /* 0x0000000b00057c82 */ /* 0x000fe20008000000 */
[----:B------:R-:W-:Y:S02]  /*4a80*/  UIMAD.WIDE.U32 UR10, UR6, UR22, URZ ;  /* 0x00000016060a72a5 */ /* 0x000fe4000f8e00ff */
[----:B------:R-:W-:Y:S03]  /*4a90*/  USHF.R.U32.HI UR8, URZ, UR33, UR5 ;  /* 0x00000021ff087299 */ /* 0x000fe60008011605 */
[----:B------:R-:W-:Y:S02]  /*4aa0*/  UMOV UR5, UR17 ;  /* 0x0000001100057c82 */ /* 0x000fe40008000000 */
[----:B------:R-:W-:Y:S03]  /*4ab0*/  @UP1 USHF.R.U32.HI UR4, URZ, UR23, UR5 ;  /* 0x00000017ff041299 */ /* 0x000fe60008011605 */
[----:B------:R-:W-:Y:S01]  /*4ac0*/  UMOV UR5, UR19 ;  /* 0x0000001300057c82 */ /* 0x000fe20008000000 */
[----:B------:R-:W-:Y:S02]  /*4ad0*/  UIMAD UR4, UR41, UR4, URZ ;  /* 0x00000004290472a4 */ /* 0x000fe4000f8e02ff */
[----:B------:R-:W-:Y:S02]  /*4ae0*/  @UP1 USHF.R.U32.HI UR7, URZ, UR23, UR5 ;  /* 0x00000017ff071299 */ /* 0x000fe40008011605 */
[----:B------:R-:W-:Y:S02]  /*4af0*/  USEL UR5, UR14, UR8, !UP0 ;  /* 0x000000080e057287 */ /* 0x000fe4000c000000 */
[----:B------:R-:W-:Y:S02]  /*4b00*/  UIMAD UR8, UR41, UR7, URZ ;  /* 0x00000007290872a4 */ /* 0x000fe4000f8e02ff */
[----:B------:R-:W-:Y:S03]  /*4b10*/  UISETP.GE.AND UP0, UPT, UR6, UR4, UPT ;  /* 0x000000040600728c */ /* 0x000fe6000bf06270 */
[----:B------:R-:W-:Y:S01]  /*4b20*/  UMOV UR4, UR11 ;  /* 0x0000000b00047c82 */ /* 0x000fe20008000000 */
[----:B------:R-:W-:Y:S02]  /*4b30*/  UISETP.GE.OR UP0, UPT, UR5, UR8, UP0 ;  /* 0x000000080500728c */ /* 0x000fe40008706670 */
[----:B------:R-:W-:Y:S02]  /*4b40*/  USHF.R.U32.HI UR4, URZ, UR23, UR4 ;  /* 0x00000017ff047299 */ /* 0x000fe40008011604 */
[----:B------:R-:W-:Y:S02]  /*4b50*/  UIMAD.WIDE.U32 UR8, UR5, UR22, URZ ;  /* 0x00000016050872a5 */ /* 0x000fe4000f8e00ff */
[----:B------:R-:W-:Y:S04]  /*4b60*/  USEL UR10, UR6, UR4, !UP1 ;  /* 0x00000004060a7287 */ /* 0x000fe8000c800000 */
[----:B------:R-:W-:Y:S01]  /*4b70*/  UIADD3 UR11, UPT, UPT, -UR10, URZ, URZ ;  /* 0x000000ff0a0b7290 */ /* 0x000fe2000fffe1ff */
[----:B------:R-:W-:Y:S02]  /*4b80*/  @!UP0 UMOV UR4, UR9 ;  /* 0x0000000900048c82 */ /* 0x000fe40008000000 */
[----:B------:R-:W-:Y:S02]  /*4b90*/  @!UP0 USHF.R.U32.HI UR4, URZ, UR23, UR4 ;  /* 0x00000017ff048299 */ /* 0x000fe40008011604 */
[----:B------:R-:W-:Y:S02]  /*4ba0*/  UIMAD UR8, UR41, UR11, UR6 ;  /* 0x0000000b290872a4 */ /* 0x000fe4000f8e0206 */
[----:B------:R-:W-:Y:S02]  /*4bb0*/  @!UP0 USEL UR4, UR5, UR4, !UP1 ;  /* 0x0000000405048287 */ /* 0x000fe4000c800000 */
[----:B------:R-:W-:Y:S02]  /*4bc0*/  UISETP.NE.AND UP1, UPT, UR20, URZ, UPT ;  /* 0x000000ff1400728c */ /* 0x000fe4000bf25270 */
[----:B------:R-:W-:Y:S02]  /*4bd0*/  @!UP0 UIMAD UR8, UR7, UR8, UR4 ;  /* 0x00000008070882a4 */ /* 0x000fe4000f8e0204 */
[----:B------:R-:W-:Y:S02]  /*4be0*/  @!UP0 UIADD3 UR9, UPT, UPT, UR10, -UR4, URZ ;  /* 0x800000040a098290 */ /* 0x000fe4000fffe0ff */
[----:B------:R-:W-:Y:S02]  /*4bf0*/  UIADD3 UR4, UPT, UPT, -UR5, URZ, URZ ;  /* 0x000000ff05047290 */ /* 0x000fe4000fffe1ff */
[----:B------:R-:W-:Y:S02]  /*4c00*/  UIADD3 UR7, UPT, UPT, -UR6, URZ, URZ ;  /* 0x000000ff06077290 */ /* 0x000fe4000fffe1ff */
[----:B------:R-:W-:Y:S02]  /*4c10*/  @!UP0 UIMAD UR6, UR9, UR41, UR5 ;  /* 0x00000029090682a4 */ /* 0x000fe4000f8e0205 */
[----:B------:R-:W-:Y:S02]  /*4c20*/  UIMAD UR14, UR15, UR4, UR14 ;  /* 0x000000040f0e72a4 */ /* 0x000fe4000f8e020e */
[----:B------:R-:W-:Y:S01]  /*4c30*/  UIMAD UR4, UR34, UR7, UR13 ;  /* 0x00000007220472a4 */ /* 0x000fe2000f8e020d */
[----:B------:R-:W-:Y:S02]  /*4c40*/  @!UP0 UMOV UR5, UR8 ;  /* 0x0000000800058c82 */ /* 0x000fe40008000000 */
[----:B------:R-:W-:Y:S02]  /*4c50*/  UIMAD UR14, UR5, UR15, UR14 ;  /* 0x0000000f050e72a4 */ /* 0x000fe4000f8e020e */
[----:B------:R-:W-:Y:S11]  /*4c60*/  UIMAD UR13, UR6, UR34, UR4 ;  /* 0x00000022060d72a4 */ /* 0x000ff6000f8e0204 */
[----:B------:R-:W-:Y:S01]  /*4c70*/  @!UPT UIADD3 URZ, UPT, UPT, URZ, URZ, URZ ;  /* 0x000000fffffff290 */ /* 0x000fe2000fffe0ff */
.L_x_88:
[----:B------:R-:W3:Y:S01]  /*4c80*/  @!UP3 LDCU.128 UR8, c[0x0][0xb10] ;  /* 0x00016200ff08b7ac */ /* 0x000ee20008000c00 */
[----:B------:R-:W-:Y:S02]  /*4c90*/  ISETP.NE.U32.AND P0, PT, RZ, UR30, PT ;  /* 0x0000001eff007c0c */ /* 0x000fe4000bf05070 */
[----:B------:R-:W-:Y:S02]  /*4ca0*/  SHF.L.U32 R2, R11, 0x1f, RZ ;  /* 0x0000001f0b027819 */ /* 0x000fe400000006ff */
[----:B------:R-:W-:Y:S01]  /*4cb0*/  ISETP.NE.AND.EX P0, PT, RZ, UR31, PT, P0 ;  /* 0x0000001fff007c0c */ /* 0x000fe2000bf05300 */
[----:B------:R-:W4:Y:S01]  /*4cc0*/  @!UP3 LDCU UR5, c[0x0][0xb0c] ;  /* 0x00016180ff05b7ac */ /* 0x000f220008000800 */
[----:B---3--:R-:W-:Y:S07]  /*4cd0*/  UIMAD.WIDE.U32 UR6, UR14, UR8, URZ ;  /* 0x000000080e0672a5 */ /* 0x008fee000f8e00ff */
[----:B------:R-:W-:Y:S01]  /*4ce0*/  @!UP3 UMOV UR4, UR7 ;  /* 0x000000070004bc82 */ /* 0x000fe20008000000 */
[----:B----4-:R-:W-:Y:S02]  /*4cf0*/  @!UP3 UISETP.NE.AND UP0, UPT, UR5, 0x1, UPT ;  /* 0x000000010500b88c */ /* 0x010fe4000bf05270 */
[----:B------:R-:W-:Y:S02]  /*4d00*/  @!UP3 USHF.R.U32.HI UR4, URZ, UR9, UR4 ;  /* 0x00000009ff04b299 */ /* 0x000fe40008011604 */
[----:B------:R-:W-:Y:S02]  /*4d10*/  UIMAD.WIDE.U32 UR6, UR13, UR11, URZ ;  /* 0x0000000b0d0672a5 */ /* 0x000fe4000f8e00ff */
[----:B------:R-:W-:Y:S02]  /*4d20*/  @!UP3 USEL UR8, UR14, UR4, !UP0 ;  /* 0x000000040e08b287 */ /* 0x000fe4000c000000 */
[----:B------:R-:W-:Y:S03]  /*4d30*/  @!UP3 UISETP.NE.AND UP0, UPT, UR10, 0x1, UPT ;  /* 0x000000010a00b88c */ /* 0x000fe6000bf05270 */
[----:B------:R-:W-:Y:S02]  /*4d40*/  @!UP3 UMOV UR6, UR7 ;  /* 0x000000070006bc82 */ /* 0x000fe40008000000 */
[----:B------:R-:W3:Y:S02]  /*4d50*/  @!UP3 LDCU UR4, c[0x0][0xb20] ;  /* 0x00016400ff04b7ac */ /* 0x000ee40008000800 */
[----:B---3--:R-:W-:Y:S04]  /*4d60*/  @!UP3 USHF.R.U32.HI UR6, URZ, UR4, UR6 ;  /* 0x00000004ff06b299 */ /* 0x008fe80008011606 */
[----:B------:R-:W-:Y:S04]  /*4d70*/  @!UP3 USEL UR6, UR13, UR6, !UP0 ;  /* 0x000000060d06b287 */ /* 0x000fe8000c000000 */
[----:B------:R-:W-:Y:S02]  /*4d80*/  @!UP3 UIADD3 UR4, UPT, UPT, -UR8, UR6, URZ ;  /* 0x000000060804b290 */ /* 0x000fe4000fffe1ff */
[----:B------:R-:W-:Y:S02]  /*4d90*/  @!UP3 UIADD3 UR6, UPT, UPT, UR8, -UR6, URZ ;  /* 0x800000060806b290 */ /* 0x000fe4000fffe0ff */
[----:B------:R-:W-:Y:S02]  /*4da0*/  @!UP3 UIMAD UR14, UR4, UR5, UR14 ;  /* 0x00000005040eb2a4 */ /* 0x000fe4000f8e020e */
[----:B------:R-:W-:Y:S01]  /*4db0*/  @!UP3 UIMAD UR13, UR6, UR10, UR13 ;  /* 0x0000000a060db2a4 */ /* 0x000fe2000f8e020d */
[----:B------:R-:W-:Y:S11]  /*4dc0*/  BRA.U UP4, `(.L_x_89) ;  /* 0x0000000104107547 */ /* 0x000ff6000b800000 */
[----:B------:R-:W-:Y:S04]  /*4dd0*/  MOV R3, UR43 ;  /* 0x0000002b00037c02 */ /* 0x000fe80008000f00 */
[----:B------:R-:W-:Y:S04]  /*4de0*/  SHF.L.U32 R3, R3, 0x1f, RZ ;  /* 0x0000001f03037819 */ /* 0x000fe800000006ff */
[----:B------:R-:W3:Y:S02]  /*4df0*/  SYNCS.PHASECHK.TRANS64.TRYWAIT P1, [UR21+0x108], R3 ;  /* 0x00010803ff0075a7 */ /* 0x000ee40008021115 */
[----:B---3--:R-:W-:Y:S05]  /*4e00*/  @!P1 BRA `(.L_x_90) ;  /* 0x0000002c003c9947 */ /* 0x008fea0003800000 */
.L_x_89:
[----:B------:R-:W-:Y:S05]  /*4e10*/  BRA.U !UP6, `(.L_x_91) ;  /* 0x000000010e387547 */ /* 0x000fea000b800000 */
[----:B------:R-:W-:Y:S01]  /*4e20*/  UPLOP3.LUT UP1, UPT, UPT, UPT, UP5, 0x80, 0x8 ;  /* 0x000000000008789c */ /* 0x000fe20003f2f050 */
[----:B------:R-:W-:Y:S01]  /*4e30*/  HFMA2 R53, -RZ, RZ, 0, 5.9604644775390625e-08 ;  /* 0x00000001ff357431 */ /* 0x000fe200000001ff */
[----:B------:R-:W1:Y:S04]  /*4e40*/  LDCU.64 UR8, c[0x0][0x358] ;  /* 0x00006b00ff0877ac */ /* 0x000e680008000a00 */
[----:B------:R-:W-:Y:S05]  /*4e50*/  PLOP3.LUT P1, PT, PT, PT, UP1, 0x80, 0x8 ;  /* 0x000000000008781c */ /* 0x000fea0003f2f018 */
[----:B------:R-:W3:Y:S01]  /*4e60*/  @UP1 LDCU.64 UR4, c[0x0][0x888] ;  /* 0x00011100ff0417ac */ /* 0x000ee20008000a00 */
[----:B------:R-:W-:Y:S04]  /*4e70*/  @UP1 UIMAD UR6, UR36, UR30, URZ ;  /* 0x0000001e240612a4 */ /* 0x000fe8000f8e02ff */
[----:B---3--:R-:W-:Y:S06]  /*4e80*/  @UP1 UIMAD.WIDE UR4, UR6, 0x4, UR4 ;  /* 0x00000004060418a5 */ /* 0x008fec000f8e0204 */
[----:B------:R-:W-:Y:S02]  /*4e90*/  IMAD.U32 R4, RZ, RZ, UR4 ;  /* 0x00000004ff047e24 */ /* 0x000fe4000f8e00ff */
[----:B------:R-:W-:Y:S05]  /*4ea0*/  IMAD.U32 R5, RZ, RZ, UR5 ;  /* 0x00000005ff057e24 */ /* 0x000fea000f8e00ff */
[----:B-1----:R-:W3:Y:S02]  /*4eb0*/  @P1 LDG.E R0, desc[UR8][R4.64] ;  /* 0x0000000804001981 */ /* 0x002ee4000c1e1900 */
[----:B---3--:R-:W-:Y:S01]  /*4ec0*/  @P1 R2UR UR45, R0 ;  /* 0x00000000002d12ca */ /* 0x008fe200000e0000 */
[----:B------:R-:W-:Y:S05]  /*4ed0*/  IMAD.MOV.U32 R0, RZ, RZ, 0x1 ;  /* 0x00000001ff007424 */ /* 0x000fea00078e00ff */
[----:B------:R-:W-:Y:S08]  /*4ee0*/  @!P1 PRMT R53, R0, 0x7610, R53 ;  /* 0x0000761000359816 */ /* 0x000ff00000000035 */
[----:B------:R-:W3:Y:S02]  /*4ef0*/  @!UP1 LDCU UR45, c[0x0][0x880] ;  /* 0x00011000ff2d97ac */ /* 0x000ee40008000800 */
.L_x_91:
[----:B---3--:R-:W-:Y:S01]  /*4f00*/  @!P0 FSETP.EQ.AND P2, PT, RZ, UR45, PT ;  /* 0x0000002dff008c0b */ /* 0x008fe2000bf42000 */
[----:B------:R-:W-:Y:S01]  /*4f10*/  @!UPT UIADD3 URZ, UPT, UPT, URZ, URZ, URZ ;  /* 0x000000fffffff290 */ /* 0x000fe2000fffe0ff */
[----:B------:R-:W-:Y:S11]  /*4f20*/  @!P0 BRA `(.L_x_92) ;  /* 0x0000000000148947 */ /* 0x000ff60003800000 */
[----:B------:R-:W-:Y:S02]  /*4f30*/  LOP3.LUT P0, RZ, R53, 0xff, RZ, 0xc0, !PT ;  /* 0x000000ff35ff7812 */ /* 0x000fe4000780c0ff */
[----:B------:R-:W-:Y:S04]  /*4f40*/  PLOP3.LUT P2, PT, PT, PT, UP1, 0x80, 0x8 ;  /* 0x000000000008781c */ /* 0x000fe80003f4f018 */
[----:B------:R-:W-:Y:S07]  /*4f50*/  PLOP3.LUT P2, PT, P2, PT, PT, 0x8, 0x80 ;  /* 0x000000000080781c */ /* 0x000fee000174e170 */
[----:B------:R-:W-:Y:S11]  /*4f60*/  @P0 FSETP.EQ.AND P2, PT, RZ, UR45, PT ;  /* 0x0000002dff000c0b */ /* 0x000ff6000bf42000 */
[----:B------:R-:W-:Y:S02]  /*4f70*/  @!UPT UIADD3 URZ, UPT, UPT, URZ, URZ, URZ ;  /* 0x000000fffffff290 */ /* 0x000fe4000fffe0ff */
.L_x_92:
[----:B------:R-:W3:Y:S01]  /*4f80*/  SYNCS.PHASECHK.TRANS64.TRYWAIT P0, [UR21+0xf8], R2 ;  /* 0x0000f802ff0075a7 */ /* 0x000ee20008001115 */
[----:B------:R-:W-:Y:S02]  /*4f90*/  ELECT P1, URZ, PT ;  /* 0x0000000000ff782f */ /* 0x000fe40003820000 */
[----:B------:R-:W-:Y:S01]  /*4fa0*/  IADD3 R10, PT, PT, R10, 0x1, RZ ;  /* 0x000000010a0a7810 */ /* 0x000fe20007ffe0ff */
[----:B---3--:R-:W-:Y:S10]  /*4fb0*/  @!P0 BRA `(.L_x_93) ;  /* 0x0000002800e88947 */ /* 0x008ff40003800000 */
.L_x_163:
[----:B------:R-:W-:Y:S01]  /*4fc0*/  UPLOP3.LUT UP4, UPT, UPT, UPT, UPT, 0x80, 0x8 ;  /* 0x000000000008789c */ /* 0x000fe20003f8f070 */
[----:B------:R-:W-:Y:S01]  /*4fd0*/  PLOP3.LUT P1, PT, P2, P1, PT, 0xf2, 0x2f ;  /* 0x00000000002f781c */ /* 0x000fe20001723e72 */
[----:B------:R-:W-:Y:S01]  /*4fe0*/  UMOV UR6, 0x0 ;  /* 0x0000000000067882 */ /* 0x000fe20000000000 */
[----:B------:R-:W-:Y:S01]  /*4ff0*/  UMOV UR7, 0x10000000 ;  /* 0x1000000000077882 */ /* 0x000fe20000000000 */
[----:B------:R-:W-:Y:S01]  /*5000*/  UMOV UR28, UR36 ;  /* 0x00000024001c7c82 */ /* 0x000fe20008000000 */
[----:B------:R-:W-:Y:S01]  /*5010*/  UMOV UR20, UR36 ;  /* 0x0000002400147c82 */ /* 0x000fe20008000000 */
[----:B------:R-:W-:Y:S01]  /*5020*/  UMOV UR12, UR36 ;  /* 0x00000024000c7c82 */ /* 0x000fe20008000000 */
[----:B------:R-:W-:Y:S01]  /*5030*/  R2UR UR46, R55 ;  /* 0x00000000372e72ca */ /* 0x000fe200000e0000 */
[----:B------:R-:W-:Y:S01]  /*5040*/  UMOV UR36, UR29 ;  /* 0x0000001d00247c82 */ /* 0x000fe20008000000 */
[----:B------:R-:W-:Y:S05]  /*5050*/  LOP3.LUT R11, R11, 0x1, RZ, 0x3c, !PT ;  /* 0x000000010b0b7812 */ /* 0x000fea00078e3cff */
[----:B-1----:R-:W-:Y:S01]  /*5060*/  @!P1 IADD3 R2, P0, PT, R12, 0x580, RZ ;  /* 0x000005800c029810 */ /* 0x002fe20007f1e0ff */
[----:B------:R-:W-:Y:S03]  /*5070*/  VOTEU.ALL UP0, P1 ;  /* 0x0000000000ff7886 */ /* 0x000fe60000800000 */
[----:B------:R-:W-:Y:S01]  /*5080*/  @!P1 R2UR UR5, R2 ;  /* 0x00000000020592ca */ /* 0x000fe200000e0000 */
[----:B------:R-:W-:Y:S01]  /*5090*/  @!P1 IMAD.X R0, RZ, RZ, R13, P0 ;  /* 0x000000ffff009224 */ /* 0x000fe200000e060d */
[----:B------:R-:W-:Y:S01]  /*50a0*/  @!UP0 UIMAD UR26, UR48, 0x30, URZ ;  /* 0x00000030301a88a4 */ /* 0x000fe2000f8e02ff */
[----:B------:R-:W-:Y:S01]  /*50b0*/  ISETP.NE.AND P0, PT, R10, 0x2, PT ;  /* 0x000000020a00780c */ /* 0x000fe20003f05270 */
[----:B------:R-:W-:Y:S02]  /*50c0*/  @!UP0 USHF.L.U32 UR27, UR49, 0x6, URZ ;  /* 0x00000006311b8899 */ /* 0x000fe400080006ff */
[----:B------:R-:W-:Y:S01]  /*50d0*/  @!P1 R2UR UR4, R0 ;  /* 0x00000000000492ca */ /* 0x000fe200000e0000 */
[----:B------:R-:W-:Y:S01]  /*50e0*/  @!UP0 UIADD3 UR24, UPT, UPT, UR21, 0x200, URZ ;  /* 0x0000020015188890 */ /* 0x000fe2000fffe0ff */
[----:B------:R-:W-:Y:S01]  /*50f0*/  SEL R0, RZ, 0x1, P0 ;  /* 0x00000001ff007807 */ /* 0x000fe20000000000 */
[----:B------:R-:W-:Y:S01]  /*5100*/  @!UP0 UIADD3 UR25, UPT, UPT, UR21, 0xf0, URZ ;  /* 0x000000f015198890 */ /* 0x000fe2000fffe0ff */
[----:B------:R-:W-:Y:S01]  /*5110*/  SEL R10, R10, RZ, P0 ;  /* 0x000000ff0a0a7207 */ /* 0x000fe20000000000 */
[----:B------:R-:W-:Y:S01]  /*5120*/  @!UP0 UIADD3 UR16, UPT, UPT, UR21, 0x600, URZ ;  /* 0x0000060015108890 */ /* 0x000fe2000fffe0ff */
[----:B------:R-:W-:Y:S01]  /*5130*/  LOP3.LUT R9, R9, R0, RZ, 0x3c, !PT ;  /* 0x0000000009097212 */ /* 0x000fe200078e3cff */
[----:B------:R-:W-:Y:S01]  /*5140*/  IMAD.U32 R2, RZ, RZ, UR5 ;  /* 0x00000005ff027e24 */ /* 0x000fe2000f8e00ff */
[----:B------:R-:W-:Y:S02]  /*5150*/  @!UP0 UIADD3 UR8, UPT, UPT, UR21, 0xa00, URZ ;  /* 0x00000a0015088890 */ /* 0x000fe4000fffe0ff */
[----:B------:R-:W-:Y:S02]  /*5160*/  @!UP0 UIADD3 UR18, UPT, UPT, UR26, 0x10, URZ ;  /* 0x000000101a128890 */ /* 0x000fe4000fffe0ff */
[----:B------:R-:W-:Y:S01]  /*5170*/  @!UP0 UIADD3 UR10, UPT, UPT, UR26, 0x20, URZ ;  /* 0x000000201a0a8890 */ /* 0x000fe2000fffe0ff */
[----:B------:R-:W-:Y:S01]  /*5180*/  IMAD.U32 R3, RZ, RZ, UR4 ;  /* 0x00000004ff037e24 */ /* 0x000fe2000f8e00ff */
[----:B------:R-:W-:Y:S01]  /*5190*/  @!P1 R2UR UR4, R2 ;  /* 0x00000000020492ca */ /* 0x000fe200000e0000 */
[----:B------:R-:W-:Y:S01]  /*51a0*/  VOTEU.ALL UP0, P1 ;  /* 0x0000000000ff7886 */ /* 0x000fe20000800000 */
[----:B------:R-:W-:Y:S01]  /*51b0*/  UMOV UR17, UR25 ;  /* 0x0000001900117c82 */ /* 0x000fe20008000000 */
[----:B------:R-:W-:Y:S01]  /*51c0*/  UMOV UR19, UR27 ;  /* 0x0000001b00137c82 */ /* 0x000fe20008000000 */
[----:B------:R-:W-:Y:S01]  /*51d0*/  @!P1 R2UR UR5, R3 ;  /* 0x00000000030592ca */ /* 0x000fe200000e0000 */
[----:B------:R-:W-:Y:S01]  /*51e0*/  UMOV UR9, UR25 ;  /* 0x0000001900097c82 */ /* 0x000fe20008000000 */
[----:B------:R-:W-:Y:S01]  /*51f0*/  UMOV UR11, UR27 ;  /* 0x0000001b000b7c82 */ /* 0x000fe20008000000 */
[----:B------:R-:W-:Y:S02]  /*5200*/  UIADD3 UR48, UPT, UPT, UR13, UR63, URZ ;  /* 0x0000003f0d307290 */ /* 0x000fe4000fffe0ff */
[----:B------:R-:W-:Y:S08]  /*5210*/  UIADD3 UR49, UPT, UPT, UR14, UR46, URZ ;  /* 0x0000002e0e317290 */ /* 0x000ff0000fffe0ff */
[----:B------:R1:W-:Y:S01]  /*5220*/  @!UP0 UTMALDG.3D [UR24], [UR4], desc[UR6] ;  /* 0x00000618040085b4 */ /* 0x0003e20008011000 */
[----:B------:R-:W-:Y:S05]  /*5230*/  VOTEU.ALL UP0, P1 ;  /* 0x0000000000ff7886 */ /* 0x000fea0000800000 */
[----:B------:R1:W-:Y:S01]  /*5240*/  @!UP0 UTMALDG.3D [UR16], [UR4], desc[UR6] ;  /* 0x00000610040085b4 */ /* 0x0003e20008011000 */
[----:B------:R-:W-:Y:S05]  /*5250*/  VOTEU.ALL UP0, P1 ;  /* 0x0000000000ff7886 */ /* 0x000fea0000800000 */
[----:B------:R1:W-:Y:S01]  /*5260*/  @!UP0 UTMALDG.3D [UR8], [UR4], desc[UR6] ;  /* 0x00000608040085b4 */ /* 0x0003e20008011000 */
[----:B------:R1:W-:Y:S01]  /*5270*/  @!P1 SYNCS.ARRIVE.TRANS64.RED.A0TR RZ, [UR21+0xf0], R8 ;  /* 0x0000f008ffff99a7 */ /* 0x0003e20008300415 */
[----:B------:R-:W-:Y:S01]  /*5280*/  SYNCS.ARRIVE.TRANS64.RED.A1T0 RZ, [UR39], RZ ;  /* 0x000000ffffff79a7 */ /* 0x000fe20008100427 */
[----:B------:R-:W-:Y:S05]  /*5290*/  BRA.U UP2, `(.L_x_94) ;  /* 0xfffffff5023c7547 */ /* 0x000fea000b83ffff */
[----:B------:R-:W-:Y:S07]  /*52a0*/  MOV R0, UR21 ;  /* 0x0000001500007c02 */ /* 0x000fee0008000f00 */
.L_x_95:
[----:B---3--:R-:W-:-:S04]  /*52b0*/  SHF.L.U32 R2, R11, 0x1f, RZ ;  /* 0x0000001f0b027819 */ /* 0x008fc800000006ff */
[----:B------:R3:W4:Y:S03]  /*52c0*/  SYNCS.PHASECHK.TRANS64.TRYWAIT P0, [R0+URZ+0xf8], R2 ;  /* 0x0000f802000075a7 */ /* 0x00072600080011ff */
[----:B----4-:R-:W-:Y:S05]  /*52d0*/  @!P0 NANOSLEEP.SYNCS 0x989680 ;  /* 0x009896800000895d */ /* 0x010fea0003900000 */
[----:B------:R-:W4:Y:S02]  /*52e0*/  @!P0 SYNCS.PHASECHK.TRANS64 P0, [R0+URZ+0xf8], R2 ;  /* 0x0000f802000085a7 */ /* 0x000f2400080010ff */
[----:B-12-4-:R-:W-:Y:S05]  /*52f0*/  @P0 EXIT ;  /* 0x000000000000094d */ /* 0x016fea0003800000 */
[----:B------:R-:W-:Y:S05]  /*5300*/  BRA `(.L_x_95) ;  /* 0xfffffffc00e87947 */ /* 0x000fea000383ffff */
.L_x_86:
[----:B------:R-:W-:-:S06]  /*5310*/  UISETP.GE.AND UP0, UPT, UR20, 0x4, UPT ;  /* 0x000000041400788c */ /* 0x000fcc000bf06270 */
[----:B------:R-:W-:-:S13]  /*5320*/  PLOP3.LUT P0, PT, PT, PT, UP0, 0x80, 0x8 ;  /* 0x000000000008781c */ /* 0x000fda0003f0f008 */
[----:B-1----:R-:W-:Y:S05]  /*5330*/  @!P0 EXIT ;  /* 0x000000000000894d */ /* 0x002fea0003800000 */
[----:B------:R-:W1:Y:S08]  /*5340*/  S2UR UR4, SR_CgaCtaId ;  /* 0x00000000000479c3 */ /* 0x000e700000008800 */
[----:B------:R-:W-:Y:S01]  /*5350*/  BAR.SYNC.DEFER_BLOCKING 0x6, 0xa0 ;  /* 0x0182800000007b1d */ /* 0x000fe20000010000 */
[----:B------:R-:W-:Y:S01]  /*5360*/  SHF.R.U32.HI R52, RZ, 0x4, R60 ;  /* 0x00000004ff347819 */ /* 0x000fe2000001163c */
[C---:B------:R-:W-:Y:S01]  /*5370*/  IMAD.U32 R2, R60.reuse, 0x10000, RZ ;  /* 0x000100003c027824 */ /* 0x040fe200078e00ff */
[----:B------:R-:W-:Y:S01]  /*5380*/  CS2R R58, SRZ ;  /* 0x00000000003a7805 */ /* 0x000fe2000001ff00 */
[----:B------:R-:W-:Y:S01]  /*5390*/  IMAD.SHL.U32 R3, R60, 0x10, RZ ;  /* 0x000000103c037824 */ /* 0x000fe200078e00ff */
[----:B------:R-:W-:Y:S01]  /*53a0*/  LOP3.LUT R52, R52, 0x1, RZ, 0xc0, !PT ;  /* 0x0000000134347812 */ /* 0x000fe200078ec0ff */
[----:B------:R-:W-:-:S02]  /*53b0*/  UMOV UR46, 0x400 ;  /* 0x00000400002e7882 */ /* 0x000fc40000000000 */
[----:B------:R-:W2:Y:S01]  /*53c0*/  LDC.64 R50, c[0x0][0x8b0] ;  /* 0x00022c00ff327b82 */ /* 0x000ea20000000a00 */
[----:B------:R-:W-:Y:S02]  /*53d0*/  LOP3.LUT R2, R2, 0x600000, RZ, 0xc0, !PT ;  /* 0x0060000002027812 */ /* 0x000fe400078ec0ff */
[----:B------:R-:W-:Y:S02]  /*53e0*/  CS2R R56, SRZ ;  /* 0x0000000000387805 */ /* 0x000fe4000001ff00 */
[----:B------:R-:W-:Y:S01]  /*53f0*/  LOP3.LUT R3, R3, 0xf0, RZ, 0xc0, !PT ;  /* 0x000000f003037812 */ /* 0x000fe200078ec0ff */
[----:B------:R-:W3:Y:S01]  /*5400*/  LDCU UR58, c[0x0][0x370] ;  /* 0x00006e00ff3a77ac */ /* 0x000ee20008000800 */
[----:B------:R-:W-:Y:S02]  /*5410*/  LOP3.LUT R52, R52, 0x60, R60, 0xf8, !PT ;  /* 0x0000006034347812 */ /* 0x000fe400078ef83c */
[----:B------:R-:W-:Y:S01]  /*5420*/  LOP3.LUT R60, R60, 0x60, RZ, 0xc0, !PT ;  /* 0x000000603c3c7812 */ /* 0x000fe200078ec0ff */
[----:B------:R-:W4:Y:S01]  /*5430*/  LDC.64 R48, c[0x0][0x8a8] ;  /* 0x00022a00ff307b82 */ /* 0x000f220000000a00 */
[----:B------:R-:W2:Y:S01]  /*5440*/  LDCU UR44, c[0x0][0xb0c] ;  /* 0x00016180ff2c77ac */ /* 0x000ea20008000800 */
[----:B------:R-:W-:Y:S01]  /*5450*/  IMAD R52, R52, 0x8, R3 ;  /* 0x0000000834347824 */ /* 0x000fe200078e0203 */
[----:B------:R-:W2:Y:S01]  /*5460*/  LDCU UR40, c[0x0][0xb30] ;  /* 0x00016600ff2877ac */ /* 0x000ea20008000800 */
[----:B-1----:R-:W-:Y:S01]  /*5470*/  ULEA UR46, UR4, UR46, 0x18 ;  /* 0x0000002e042e7291 */ /* 0x002fe2000f8ec0ff */
[----:B------:R-:W1:Y:S01]  /*5480*/  LDCU.64 UR56, c[0x0][0x888] ;  /* 0x00011100ff3877ac */ /* 0x000e620008000a00 */
[----:B------:R-:W1:Y:S07]  /*5490*/  LDCU.64 UR42, c[0x0][0xb28] ;  /* 0x00016500ff2a77ac */ /* 0x000e6e0008000a00 */
[----:B------:R-:W3:Y:S01]  /*54a0*/  LDS R0, [UR46+0x1c0] ;  /* 0x0001c02eff007984 */ /* 0x000ee20008000800 */
[----:B------:R-:W1:Y:S01]  /*54b0*/  LDCU.64 UR60, c[0x0][0x890] ;  /* 0x00011200ff3c77ac */ /* 0x000e620008000a00 */
[----:B------:R-:W1:Y:S01]  /*54c0*/  LDCU.128 UR52, c[0x0][0xb10] ;  /* 0x00016200ff3477ac */ /* 0x000e620008000c00 */
[----:B------:R-:W1:Y:S01]  /*54d0*/  LDCU UR51, c[0x0][0x374] ;  /* 0x00006e80ff3377ac */ /* 0x000e620008000800 */
[----:B------:R-:W-:Y:S01]  /*54e0*/  UMOV UR39, URZ ;  /* 0x000000ff00277c82 */ /* 0x000fe20008000000 */
[----:B-1234-:R-:W-:-:S07]  /*54f0*/  IMAD.IADD R2, R0, 0x1, R2 ;  /* 0x0000000100027824 */ /* 0x01efce00078e0202 */
.L_x_110:
[----:B------:R-:W-:Y:S02]  /*5500*/  LEA R8, R56, UR46, 0x3 ;  /* 0x0000002e38087c11 */ /* 0x000fe4000f8e18ff */
[----:B------:R-:W-:Y:S02]  /*5510*/  SHF.L.U32 R0, R58, 0x1f, RZ ;  /* 0x0000001f3a007819 */ /* 0x000fe400000006ff */
[----:B-1----:R-:W-:Y:S02]  /*5520*/  LEA R4, R56, UR46, 0x4 ;  /* 0x0000002e38047c11 */ /* 0x002fe4000f8e20ff */
[----:B------:R-:W1:Y:S02]  /*5530*/  SYNCS.PHASECHK.TRANS64.TRYWAIT P0, [R8+URZ+0x110], R0 ;  /* 0x00011000080075a7 */ /* 0x000e6400080011ff */
[----:B-12---:R-:W-:Y:S05]  /*5540*/  @!P0 BRA `(.L_x_96) ;  /* 0x00000024009c8947 */ /* 0x006fea0003800000 */
.L_x_164:
[----:B------:R-:W2:Y:S01]  /*5550*/  LDS.128 R4, [R4+0x1a0] ;  /* 0x0001a00004047984 */ /* 0x000ea20000000c00 */
[----:B------:R-:W-:Y:S01]  /*5560*/  UISETP.GE.AND UP0, UPT, UR41, 0x1, UPT ;  /* 0x000000012900788c */ /* 0x000fe2000bf06270 */
[----:B------:R-:W-:Y:S01]  /*5570*/  @!PT LDS RZ, [RZ] ;  /* 0x00000000fffff984 */ /* 0x000fe20000000800 */
[----:B------:R-:W-:Y:S01]  /*5580*/  @!PT LDS RZ, [RZ] ;  /* 0x00000000fffff984 */ /* 0x000fe20000000800 */
[----:B------:R-:W-:Y:S01]  /*5590*/  @!PT LDS RZ, [RZ] ;  /* 0x00000000fffff984 */ /* 0x000fe20000000800 */
[----:B------:R-:W-:Y:S01]  /*55a0*/  @!PT LDS RZ, [RZ] ;  /* 0x00000000fffff984 */ /* 0x000fe20000000800 */
[----:B------:R3:W-:Y:S06]  /*55b0*/  MEMBAR.ALL.CTA ;  /* 0x0000000000007992 */ /* 0x0007ec0000008000 */
[----:B---3--:R-:W3:Y:S01]  /*55c0*/  FENCE.VIEW.ASYNC.S ;  /* 0x00000000000073c6 */ /* 0x008ee20000000000 */
[----:B--2---:R-:W-:Y:S11]  /*55d0*/  LOP3.LUT P0, RZ, R6, 0x1, RZ, 0xc0, !PT ;  /* 0x0000000106ff7812 */ /* 0x004ff6000780c0ff */
[----:B------:R-:W-:Y:S02]  /*55e0*/  @!UPT UIADD3 URZ, UPT, UPT, URZ, URZ, URZ ;  /* 0x000000fffffff290 */ /* 0x000fe4000fffe0ff */
[----:B---3--:R-:W-:Y:S01]  /*55f0*/  VOTEU.ANY UP1, P0 ;  /* 0x0000000000ff7886 */ /* 0x008fe20000020100 */
[----:B------:R-:W-:Y:S01]  /*5600*/  PLOP3.LUT P0, PT, PT, PT, UP1, 0x80, 0x8 ;  /* 0x000000000008781c */ /* 0x000fe20003f0f018 */
[----:B------:R-:W-:Y:S11]  /*5610*/  UP2UR UR50, UPR, URZ, 0x2 ;  /* 0x00000002ff327883 */ /* 0x000ff60008000000 */
[----:B------:R-:W-:Y:S01]  /*5620*/  @!UPT UIADD3 URZ, UPT, UPT, URZ, URZ, URZ ;  /* 0x000000fffffff290 */ /* 0x000fe2000fffe0ff */
        /* <DEDUP_REMOVED lines=13> */
[----:B------:R-:W2:Y:S01]  /*5700*/  LDCU UR12, c[0x0][0xb20] ;  /* 0x00016400ff0c77ac */ /* 0x000ea20008000800 */
[----:B------:R-:W-:Y:S02]  /*5710*/  UIMAD.WIDE.U32 UR4, UR51, UR55, URZ ;  /* 0x00000037330472a5 */ /* 0x000fe4000f8e00ff */
[----:B------:R-:W-:Y:S02]  /*5720*/  UIMAD.WIDE.U32 UR6, UR58, UR52, URZ ;  /* 0x000000343a0672a5 */ /* 0x000fe4000f8e00ff */
[----:B------:R-:W-:Y:S02]  /*5730*/  UISETP.NE.AND UP0, UPT, UR54, 0x1, UPT ;  /* 0x000000013600788c */ /* 0x000fe4000bf05270 */
[----:B------:R-:W-:Y:S02]  /*5740*/  UIMAD.WIDE.U32 UR8, UR37, UR55, URZ ;  /* 0x00000037250872a5 */ /* 0x000fe4000f8e00ff */
[----:B------:R-:W-:Y:S02]  /*5750*/  UISETP.NE.AND UP1, UPT, UR44, 0x1, UPT ;  /* 0x000000012c00788c */ /* 0x000fe4000bf25270 */
[----:B------:R-:W-:Y:S02]  /*5760*/  UIMAD.WIDE.U32 UR10, UR38, UR52, URZ ;  /* 0x00000034260a72a5 */ /* 0x000fe4000f8e00ff */
[----:B------:R-:W-:Y:S01]  /*5770*/  UISETP.NE.AND UP2, UPT, UR41, 0x1, UPT ;  /* 0x000000012900788c */ /* 0x000fe2000bf45270 */
[----:B------:R-:W-:Y:S02]  /*5780*/  UMOV UR4, UR5 ;  /* 0x0000000500047c82 */ /* 0x000fe40008000000 */
[----:B--2---:R-:W-:Y:S03]  /*5790*/  USHF.R.U32.HI UR5, URZ, UR12, UR4 ;  /* 0x0000000cff057299 */ /* 0x004fe60008011604 */
[----:B------:R-:W-:Y:S02]  /*57a0*/  UMOV UR4, UR7 ;  /* 0x0000000700047c82 */ /* 0x000fe40008000000 */
[----:B------:R-:W-:Y:S02]  /*57b0*/  USHF.R.U32.HI UR7, URZ, UR53, UR4 ;  /* 0x00000035ff077299 */ /* 0x000fe40008011604 */
[----:B------:R-:W-:Y:S02]  /*57c0*/  USEL UR4, UR51, UR5, !UP0 ;  /* 0x0000000533047287 */ /* 0x000fe4000c000000 */
[----:B------:R-:W-:Y:S01]  /*57d0*/  USEL UR7, UR58, UR7, !UP1 ;  /* 0x000000073a077287 */ /* 0x000fe2000c800000 */
[----:B------:R-:W-:Y:S01]  /*57e0*/  UMOV UR5, UR9 ;  /* 0x0000000900057c82 */ /* 0x000fe20008000000 */
[----:B------:R-:W-:Y:S02]  /*57f0*/  UIMAD.WIDE.U32 UR8, UR4, UR42, URZ ;  /* 0x0000002a040872a5 */ /* 0x000fe4000f8e00ff */
[----:B------:R-:W-:Y:S03]  /*5800*/  USHF.R.U32.HI UR6, URZ, UR12, UR5 ;  /* 0x0000000cff067299 */ /* 0x000fe60008011605 */
[----:B------:R-:W-:Y:S01]  /*5810*/  UMOV UR5, UR11 ;  /* 0x0000000b00057c82 */ /* 0x000fe20008000000 */
[----:B------:R-:W-:Y:S02]  /*5820*/  UIMAD.WIDE.U32 UR10, UR7, UR42, URZ ;  /* 0x0000002a070a72a5 */ /* 0x000fe4000f8e00ff */
[----:B------:R-:W-:Y:S02]  /*5830*/  USEL UR6, UR37, UR6, !UP0 ;  /* 0x0000000625067287 */ /* 0x000fe4000c000000 */
[----:B------:R-:W-:Y:S01]  /*5840*/  USHF.R.U32.HI UR5, URZ, UR53, UR5 ;  /* 0x00000035ff057299 */ /* 0x000fe20008011605 */
[----:B------:R-:W-:Y:S02]  /*5850*/  UMOV UR8, UR9 ;  /* 0x0000000900087c82 */ /* 0x000fe40008000000 */
[----:B------:R-:W-:Y:S01]  /*5860*/  UMOV UR10, UR11 ;  /* 0x0000000b000a7c82 */ /* 0x000fe20008000000 */
[----:B------:R-:W-:Y:S02]  /*5870*/  @UP2 USHF.R.U32.HI UR4, URZ, UR43, UR8 ;  /* 0x0000002bff042299 */ /* 0x000fe40008011608 */
[----:B------:R-:W-:Y:S02]  /*5880*/  @UP2 USHF.R.U32.HI UR7, URZ, UR43, UR10 ;  /* 0x0000002bff072299 */ /* 0x000fe4000801160a */
[----:B------:R-:W-:Y:S02]  /*5890*/  UIMAD UR4, UR41, UR4, URZ ;  /* 0x00000004290472a4 */ /* 0x000fe4000f8e02ff */
[----:B------:R-:W-:Y:S02]  /*58a0*/  UIMAD.WIDE.U32 UR10, UR6, UR42, URZ ;  /* 0x0000002a060a72a5 */ /* 0x000fe4000f8e00ff */
[----:B------:R-:W-:Y:S02]  /*58b0*/  USEL UR5, UR38, UR5, !UP1 ;  /* 0x0000000526057287 */ /* 0x000fe4000c800000 */
[----:B------:R-:W-:Y:S02]  /*58c0*/  UIMAD UR8, UR41, UR7, URZ ;  /* 0x00000007290872a4 */ /* 0x000fe4000f8e02ff */
[----:B------:R-:W-:Y:S03]  /*58d0*/  UISETP.GE.AND UP0, UPT, UR6, UR4, UPT ;  /* 0x000000040600728c */ /* 0x000fe6000bf06270 */
[----:B------:R-:W-:Y:S01]  /*58e0*/  UMOV UR4, UR11 ;  /* 0x0000000b00047c82 */ /* 0x000fe20008000000 */
[----:B------:R-:W-:Y:S02]  /*58f0*/  UISETP.GE.OR UP0, UPT, UR5, UR8, UP0 ;  /* 0x000000080500728c */ /* 0x000fe40008706670 */
[----:B------:R-:W-:Y:S02]  /*5900*/  USHF.R.U32.HI UR4, URZ, UR43, UR4 ;  /* 0x0000002bff047299 */ /* 0x000fe40008011604 */
[----:B------:R-:W-:Y:S02]  /*5910*/  UIMAD.WIDE.U32 UR8, UR5, UR42, URZ ;  /* 0x0000002a050872a5 */ /* 0x000fe4000f8e00ff */
[----:B------:R-:W-:Y:S02]  /*5920*/  USEL UR11, UR6, UR4, !UP2 ;  /* 0x00000004060b7287 */ /* 0x000fe4000d000000 */
[----:B------:R-:W-:Y:S02]  /*5930*/  UIADD3 UR8, UPT, UPT, -UR5, URZ, URZ ;  /* 0x000000ff05087290 */ /* 0x000fe4000fffe1ff */
[----:B------:R-:W-:Y:S01]  /*5940*/  UIADD3 UR10, UPT, UPT, -UR11, URZ, URZ ;  /* 0x000000ff0b0a7290 */ /* 0x000fe2000fffe1ff */
[----:B------:R-:W-:Y:S01]  /*5950*/  @!UP0 UMOV UR4, UR9 ;  /* 0x0000000900048c82 */ /* 0x000fe20008000000 */
[----:B------:R-:W-:Y:S02]  /*5960*/  UIADD3 UR9, UPT, UPT, -UR6, URZ, URZ ;  /* 0x000000ff06097290 */ /* 0x000fe4000fffe1ff */
[----:B------:R-:W-:Y:S02]  /*5970*/  @!UP0 USHF.R.U32.HI UR4, URZ, UR43, UR4 ;  /* 0x0000002bff048299 */ /* 0x000fe40008011604 */
[----:B------:R-:W-:Y:S02]  /*5980*/  UIMAD UR10, UR41, UR10, UR6 ;  /* 0x0000000a290a72a4 */ /* 0x000fe4000f8e0206 */
[----:B------:R-:W-:Y:S04]  /*5990*/  @!UP0 USEL UR4, UR5, UR4, !UP2 ;  /* 0x0000000405048287 */ /* 0x000fe8000d000000 */
[----:B------:R-:W-:Y:S02]  /*59a0*/  @!UP0 UIMAD UR10, UR7, UR10, UR4 ;  /* 0x0000000a070a82a4 */ /* 0x000fe4000f8e0204 */
[----:B------:R-:W-:Y:S02]  /*59b0*/  @!UP0 UIADD3 UR11, UPT, UPT, UR11, -UR4, URZ ;  /* 0x800000040b0b8290 */ /* 0x000fe4000fffe0ff */
[----:B------:R-:W-:Y:S02]  /*59c0*/  UIMAD UR7, UR44, UR8, UR38 ;  /* 0x000000082c0772a4 */ /* 0x000fe4000f8e0226 */
[----:B------:R-:W-:Y:S02]  /*59d0*/  @!UP0 UIMAD UR6, UR11, UR41, UR5 ;  /* 0x000000290b0682a4 */ /* 0x000fe4000f8e0205 */
[----:B------:R-:W-:Y:S01]  /*59e0*/  UIMAD UR4, UR54, UR9, UR37 ;  /* 0x00000009360472a4 */ /* 0x000fe2000f8e0225 */
[----:B------:R-:W-:Y:S02]  /*59f0*/  @!UP0 UMOV UR5, UR10 ;  /* 0x0000000a00058c82 */ /* 0x000fe40008000000 */
[----:B------:R-:W-:Y:S02]  /*5a00*/  UIMAD UR38, UR5, UR44, UR7 ;  /* 0x0000002c052672a4 */ /* 0x000fe4000f8e0207 */
[----:B------:R-:W-:Y:S11]  /*5a10*/  UIMAD UR37, UR6, UR54, UR4 ;  /* 0x00000036062572a4 */ /* 0x000ff6000f8e0204 */
[----:B------:R-:W-:Y:S01]  /*5a20*/  @!UPT UIADD3 URZ, UPT, UPT, URZ, URZ, URZ ;  /* 0x000000fffffff290 */ /* 0x000fe2000fffe0ff */
.L_x_97:
[----:B------:R-:W-:Y:S01]  /*5a30*/  UISETP.NE.AND UP0, UPT, UR40, 0x1, UPT ;  /* 0x000000012800788c */ /* 0x000fe2000bf05270 */
[----:B------:R-:W-:Y:S01]  /*5a40*/  ISETP.NE.U32.AND P1, PT, R50, RZ, PT ;  /* 0x000000ff3200720c */ /* 0x000fe20003f25070 */
[----:B------:R-:W-:Y:S02]  /*5a50*/  UISETP.NE.U32.AND UP3, UPT, UR60, URZ, UPT ;  /* 0x000000ff3c00728c */ /* 0x000fe4000bf65070 */
[----:B------:R-:W-:Y:S01]  /*5a60*/  UISETP.NE.AND UP4, UPT, UR62, URZ, UPT ;  /* 0x000000ff3e00728c */ /* 0x000fe2000bf85270 */
[----:B------:R-:W-:Y:S01]  /*5a70*/  ISETP.NE.AND.EX P1, PT, R51, RZ, PT, P1 ;  /* 0x000000ff3300720c */ /* 0x000fe20003f25310 */
[----:B------:R-:W-:Y:S04]  /*5a80*/  UISETP.NE.AND.EX UP3, UPT, UR61, URZ, UPT, UP3 ;  /* 0x000000ff3d00728c */ /* 0x000fe8000bf65330 */
[----:B------:R-:W-:Y:S01]  /*5a90*/  PLOP3.LUT P2, PT, PT, PT, UP4, 0x80, 0x8 ;  /* 0x000000000008781c */ /* 0x000fe20003f4f048 */
[----:B------:R-:W2:Y:S01]  /*5aa0*/  @!UP0 LDCU.128 UR12, c[0x0][0xb10] ;  /* 0x00016200ff0c87ac */ /* 0x000ea20008000c00 */
[----:B------:R-:W3:Y:S01]  /*5ab0*/  @!UP0 LDCU UR5, c[0x0][0xb0c] ;  /* 0x00016180ff0587ac */ /* 0x000ee20008000800 */
[----:B------:R-:W4:Y:S01]  /*5ac0*/  @!UP0 LDCU UR10, c[0x0][0xb20] ;  /* 0x00016400ff0a87ac */ /* 0x000f220008000800 */
[----:B--2---:R-:W-:Y:S02]  /*5ad0*/  UIMAD.WIDE.U32 UR8, UR38, UR12, URZ ;  /* 0x0000000c260872a5 */ /* 0x004fe4000f8e00ff */
[----:B------:R-:W-:Y:S02]  /*5ae0*/  UIMAD.WIDE.U32 UR6, UR37, UR15, URZ ;  /* 0x0000000f250672a5 */ /* 0x000fe4000f8e00ff */
[----:B------:R-:W-:Y:S03]  /*5af0*/  @!UP0 UISETP.NE.AND UP1, UPT, UR14, 0x1, UPT ;  /* 0x000000010e00888c */ /* 0x000fe6000bf25270 */
[----:B------:R-:W-:Y:S01]  /*5b00*/  @!UP0 UMOV UR4, UR9 ;  /* 0x0000000900048c82 */ /* 0x000fe20008000000 */
[----:B---3--:R-:W-:Y:S02]  /*5b10*/  @!UP0 UISETP.NE.AND UP2, UPT, UR5, 0x1, UPT ;  /* 0x000000010500888c */ /* 0x008fe4000bf45270 */
[----:B------:R-:W-:Y:S01]  /*5b20*/  @!UP0 USHF.R.U32.HI UR4, URZ, UR13, UR4 ;  /* 0x0000000dff048299 */ /* 0x000fe20008011604 */
[----:B------:R-:W-:Y:S02]  /*5b30*/  @!UP0 UMOV UR6, UR7 ;  /* 0x0000000700068c82 */ /* 0x000fe40008000000 */
[----:B----4-:R-:W-:Y:S02]  /*5b40*/  @!UP0 USHF.R.U32.HI UR6, URZ, UR10, UR6 ;  /* 0x0000000aff068299 */ /* 0x010fe40008011606 */
[----:B------:R-:W-:Y:S02]  /*5b50*/  @!UP0 USEL UR7, UR38, UR4, !UP2 ;  /* 0x0000000426078287 */ /* 0x000fe4000d000000 */
[----:B------:R-:W-:Y:S04]  /*5b60*/  @!UP0 USEL UR6, UR37, UR6, !UP1 ;  /* 0x0000000625068287 */ /* 0x000fe8000c800000 */
[----:B------:R-:W-:Y:S02]  /*5b70*/  @!UP0 UIADD3 UR4, UPT, UPT, -UR7, UR6, URZ ;  /* 0x0000000607048290 */ /* 0x000fe4000fffe1ff */
[----:B------:R-:W-:Y:S02]  /*5b80*/  @!UP0 UIADD3 UR6, UPT, UPT, UR7, -UR6, URZ ;  /* 0x8000000607068290 */ /* 0x000fe4000fffe0ff */
[----:B------:R-:W-:Y:S02]  /*5b90*/  @!UP0 UIMAD UR38, UR4, UR5, UR38 ;  /* 0x00000005042682a4 */ /* 0x000fe4000f8e0226 */
[----:B------:R-:W-:Y:S01]  /*5ba0*/  @!UP0 UIMAD UR37, UR6, UR14, UR37 ;  /* 0x0000000e062582a4 */ /* 0x000fe2000f8e0225 */
[----:B------:R-:W-:Y:S11]  /*5bb0*/  BRA.U !UP3, `(.L_x_98) ;  /* 0x000000010b407547 */ /* 0x000ff6000b800000 */
[----:B------:R-:W-:Y:S01]  /*5bc0*/  UISETP.NE.U32.AND UP0, UPT, UR56, URZ, UPT ;  /* 0x000000ff3800728c */ /* 0x000fe2000bf05070 */
[----:B------:R-:W-:Y:S01]  /*5bd0*/  HFMA2 R53, -RZ, RZ, 0, 5.9604644775390625e-08 ;  /* 0x00000001ff357431 */ /* 0x000fe200000001ff */
[----:B------:R-:W2:Y:S01]  /*5be0*/  LDCU.64 UR8, c[0x0][0x358] ;  /* 0x00006b00ff0877ac */ /* 0x000ea20008000a00 */
[----:B-1----:R-:W-:Y:S01]  /*5bf0*/  IMAD.MOV.U32 R0, RZ, RZ, 0x1 ;  /* 0x00000001ff007424 */ /* 0x002fe200078e00ff */
[----:B------:R-:W-:Y:S06]  /*5c00*/  UISETP.NE.AND.EX UP0, UPT, UR57, URZ, UPT, UP0 ;  /* 0x000000ff3900728c */ /* 0x000fec000bf05300 */
[----:B------:R-:W-:Y:S05]  /*5c10*/  PLOP3.LUT P0, PT, PT, PT, UP0, 0x80, 0x8 ;  /* 0x000000000008781c */ /* 0x000fea0003f0f008 */
[----:B------:R-:W1:Y:S01]  /*5c20*/  @UP0 LDCU.64 UR4, c[0x0][0x888] ;  /* 0x00011100ff0407ac */ /* 0x000e620008000a00 */
[----:B------:R-:W-:Y:S07]  /*5c30*/  @UP0 UIMAD UR6, UR36, UR60, URZ ;  /* 0x0000003c240602a4 */ /* 0x000fee000f8e02ff */
[----:B------:R-:W-:Y:S01]  /*5c40*/  @!P0 PRMT R53, R0, 0x7610, R53 ;  /* 0x0000761000358816 */ /* 0x000fe20000000035 */
[----:B-1----:R-:W-:Y:S06]  /*5c50*/  @UP0 UIMAD.WIDE UR4, UR6, 0x4, UR4 ;  /* 0x00000004060408a5 */ /* 0x002fec000f8e0204 */
[----:B------:R-:W-:Y:S02]  /*5c60*/  IMAD.U32 R4, RZ, RZ, UR4 ;  /* 0x00000004ff047e24 */ /* 0x000fe4000f8e00ff */
[----:B------:R-:W-:Y:S05]  /*5c70*/  IMAD.U32 R5, RZ, RZ, UR5 ;  /* 0x00000005ff057e24 */ /* 0x000fea000f8e00ff */
[----:B--2---:R-:W2:Y:S02]  /*5c80*/  @P0 LDG.E R4, desc[UR8][R4.64] ;  /* 0x0000000804040981 */ /* 0x004ea4000c1e1900 */
[----:B--2---:R-:W-:Y:S11]  /*5c90*/  @P0 R2UR UR45, R4 ;  /* 0x00000000042d02ca */ /* 0x004ff600000e0000 */
[----:B------:R-:W-:Y:S03]  /*5ca0*/  @!UPT UIADD3 URZ, UPT, UPT, URZ, URZ, URZ ;  /* 0x000000fffffff290 */ /* 0x000fe6000fffe0ff */
[----:B------:R-:W2:Y:S02]  /*5cb0*/  @!UP0 LDCU UR45, c[0x0][0x880] ;  /* 0x00011000ff2d87ac */ /* 0x000ea40008000800 */
.L_x_98:
[----:B------:R-:W-:Y:S05]  /*5cc0*/  @!P1 BRA `(.L_x_99) ;  /* 0x0000000000249947 */ /* 0x000fea0003800000 */
[----:B------:R-:W-:Y:S01]  /*5cd0*/  ISETP.NE.U32.AND P0, PT, R48, RZ, PT ;  /* 0x000000ff3000720c */ /* 0x000fe20003f05070 */
[----:B------:R-:W3:Y:S03]  /*5ce0*/  LDCU.64 UR4, c[0x0][0x358] ;  /* 0x00006b00ff0477ac */ /* 0x000ee60008000a00 */
[----:B------:R-:W-:Y:S11]  /*5cf0*/  ISETP.NE.AND.EX P0, PT, R49, RZ, PT, P0 ;  /* 0x000000ff3100720c */ /* 0x000ff60003f05300 */
[----:B------:R-:W-:Y:S02]  /*5d00*/  @!UPT UIADD3 URZ, UPT, UPT, URZ, URZ, URZ ;  /* 0x000000fffffff290 */ /* 0x000fe4000fffe0ff */
[----:B------:R-:W4:Y:S01]  /*5d10*/  @P0 LDC.64 R4, c[0x0][0x8a8] ;  /* 0x00022a00ff040b82 */ /* 0x000f220000000a00 */
[----:B-1----:R-:W-:Y:S04]  /*5d20*/  @P0 IMAD R0, R50, UR36, RZ ;  /* 0x0000002432000c24 */ /* 0x002fe8000f8e02ff */
[----:B----4-:R-:W-:Y:S05]  /*5d30*/  @P0 IMAD.WIDE R4, R0, 0x4, R4 ;  /* 0x0000000400040825 */ /* 0x010fea00078e0204 */
[----:B---3-5:R3:W5:Y:S02]  /*5d40*/  @P0 LDG.E R16, desc[UR4][R4.64] ;  /* 0x0000000404100981 */ /* 0x028764000c1e1900 */
[----:B---3--:R-:W4:Y:S02]  /*5d50*/  @!P0 LDC R16, c[0x0][0x8a0] ;  /* 0x00022800ff108b82 */ /* 0x008f240000000800 */
.L_x_99:
[----:B------:R-:W-:Y:S01]  /*5d60*/  UISETP.NE.AND UP4, UPT, UR62, URZ, UPT ;  /* 0x000000ff3e00728c */ /* 0x000fe2000bf85270 */
[----:B--2---:R-:W-:Y:S01]  /*5d70*/  @P2 FSETP.NEU.AND P1, PT, RZ, UR45, PT ;  /* 0x0000002dff002c0b */ /* 0x004fe2000bf2d000 */
[----:B------:R-:W-:Y:S01]  /*5d80*/  UPLOP3.LUT UP2, UPT, UPT, UPT, UPT, 0x40, 0x4 ;  /* 0x000000000004789c */ /* 0x000fe20003f4e870 */
[----:B------:R-:W-:Y:S01]  /*5d90*/  @P2 LOP3.LUT P0, RZ, R53, 0xff, RZ, 0xc0, !PT ;  /* 0x000000ff35ff2812 */ /* 0x000fe2000780c0ff */
[----:B------:R-:W-:Y:S01]  /*5da0*/  ULEA UR47, UR39, UR46, 0x3 ;  /* 0x0000002e272f7291 */ /* 0x000fe2000f8e18ff */
[----:B------:R-:W-:Y:S01]  /*5db0*/  SHF.L.U32 R3, R59, 0x1f, RZ ;  /* 0x0000001f3b037819 */ /* 0x000fe200000006ff */
[----:B------:R-:W-:Y:S01]  /*5dc0*/  VIADD R56, R56, 0x1 ;  /* 0x0000000138387836 */ /* 0x000fe20000000000 */
[----:B------:R-:W-:Y:S02]  /*5dd0*/  CS2R R46, SRZ ;  /* 0x00000000002e7805 */ /* 0x000fe4000001ff00 */
[----:B------:R-:W-:Y:S02]  /*5de0*/  CS2R R22, SRZ ;  /* 0x0000000000167805 */ /* 0x000fe4000001ff00 */
[----:B------:R-:W-:Y:S01]  /*5df0*/  CS2R R18, SRZ ;  /* 0x0000000000127805 */ /* 0x000fe2000001ff00 */
[----:B------:R-:W2:Y:S01]  /*5e00*/  @UP4 LDCU.64 UR4, c[0x0][0x888] ;  /* 0x00011100ff0447ac */ /* 0x000ea20008000a00 */
[----:B------:R-:W-:Y:S02]  /*5e10*/  @UP4 UPLOP3.LUT UP2, UPT, UPT, UPT, UP3, 0x80, 0x8 ;  /* 0x000000000008489c */ /* 0x000fe40003f4f030 */
[----:B--2---:R-:W-:Y:S04]  /*5e20*/  @UP4 UISETP.NE.U32.AND UP0, UPT, UR4, URZ, UPT ;  /* 0x000000ff0400428c */ /* 0x004fe8000bf05070 */
[----:B------:R-:W-:Y:S03]  /*5e30*/  @UP4 UISETP.NE.AND.EX UP1, UPT, UR5, URZ, UPT, UP0 ;  /* 0x000000ff0500428c */ /* 0x000fe6000bf25300 */
[----:B------:R-:W-:Y:S01]  /*5e40*/  @P2 VOTEU.ANY UP0, P1 ;  /* 0x0000000000ff2886 */ /* 0x000fe20000800100 */
[----:B------:R-:W-:Y:S02]  /*5e50*/  @UP4 USEL UR4, URZ, 0xffffffff, UP0 ;  /* 0xffffffffff044887 */ /* 0x000fe40008000000 */
[----:B------:R-:W-:Y:S01]  /*5e60*/  @UP4 USEL UR5, URZ, 0xffffffff, UP1 ;  /* 0xffffffffff054887 */ /* 0x000fe20008800000 */
[----:B------:R-:W-:Y:S01]  /*5e70*/  @P2 VOTEU.ANY UP0, P0 ;  /* 0x0000000000ff2886 */ /* 0x000fe20000000100 */
[----:B------:R-:W-:Y:S02]  /*5e80*/  PLOP3.LUT P2, PT, PT, PT, PT, 0x8, 0x80 ;  /* 0x000000000080781c */ /* 0x000fe40003f4e170 */
[----:B------:R-:W-:Y:S04]  /*5e90*/  @UP2 USEL UR4, UR5, UR4, !UP0 ;  /* 0x0000000405042287 */ /* 0x000fe8000c000000 */
[----:B------:R-:W-:Y:S04]  /*5ea0*/  @UP4 ULOP3.LUT UR4, UR4, 0x1, URZ, 0xc0, !UPT ;  /* 0x0000000104044892 */ /* 0x000fe8000f8ec0ff */
[----:B------:R-:W-:Y:S06]  /*5eb0*/  UISETP.NE.U32.OR UP0, UPT, UR4, 0x1, !UP4 ;  /* 0x000000010400788c */ /* 0x000fec000e705470 */
[----:B------:R-:W-:Y:S11]  /*5ec0*/  PLOP3.LUT P0, PT, PT, PT, UP0, 0x80, 0x8 ;  /* 0x000000000008781c */ /* 0x000ff60003f0f008 */
[----:B------:R-:W-:Y:S02]  /*5ed0*/  @!UPT UIADD3 URZ, UPT, UPT, URZ, URZ, URZ ;  /* 0x000000fffffff290 */ /* 0x000fe4000fffe0ff */
[----:B-1----:R-:W-:Y:S04]  /*5ee0*/  @P0 SHF.L.U32 R0, R57, 0x1f, RZ ;  /* 0x0000001f39000819 */ /* 0x002fe800000006ff */
[----:B------:R-:W1:Y:S01]  /*5ef0*/  @P0 SYNCS.PHASECHK.TRANS64.TRYWAIT P1, [UR46+0xf0], R0 ;  /* 0x0000f000ff0005a7 */ /* 0x000e62000802112e */
[----:B------:R2:W3:Y:S01]  /*5f00*/  SYNCS.PHASECHK.TRANS64.TRYWAIT P3, [UR47+0x130], R3 ;  /* 0x00013003ff0075a7 */ /* 0x0004e2000806112f */
[----:B-1----:R-:W-:Y:S01]  /*5f10*/  @P0 PLOP3.LUT P2, PT, P1, PT, PT, 0x8, 0x80 ;  /* 0x000000000080081c */ /* 0x002fe20000f4e170 */
[----:B------:R-:W-:Y:S01]  /*5f20*/  @!UPT UIADD3 URZ, UPT, UPT, URZ, URZ, URZ ;  /* 0x000000fffffff290 */ /* 0x000fe2000fffe0ff */
[----:B--23--:R-:W-:Y:S11]  /*5f30*/  BRA.U !UP0, `(.L_x_100) ;  /* 0x00000001088c7547 */ /* 0x00cff6000b800000 */
[----:B------:R-:W-:Y:S02]  /*5f40*/  FSETP.NEU.AND P1, PT, RZ, UR45, PT ;  /* 0x0000002dff007c0b */ /* 0x000fe4000bf2d000 */
[----:B------:R-:W-:Y:S01]  /*5f50*/  LOP3.LUT P0, RZ, R53, 0xff, RZ, 0xc0, !PT ;  /* 0x000000ff35ff7812 */ /* 0x000fe2000780c0ff */
[----:B------:R-:W-:Y:S01]  /*5f60*/  @!UPT UIADD3 URZ, UPT, UPT, URZ, URZ, URZ ;  /* 0x000000fffffff290 */ /* 0x000fe2000fffe0ff */
[----:B------:R-:W-:Y:S11]  /*5f70*/  @!P2 BRA `(.L_x_101) ;  /* 0x00000000000ca947 */ /* 0x000ff60003800000 */
[----:B------:R-:W-:Y:S04]  /*5f80*/  SHF.L.U32 R4, R57, 0x1f, RZ ;  /* 0x0000001f39047819 */ /* 0x000fe800000006ff */
[----:B------:R-:W1:Y:S02]  /*5f90*/  SYNCS.PHASECHK.TRANS64.TRYWAIT P2, [UR46+0xf0], R4 ;  /* 0x0000f004ff0075a7 */ /* 0x000e64000804112e */
[----:B-1----:R-:W-:Y:S05]  /*5fa0*/  @!P2 BRA `(.L_x_102) ;  /* 0x0000001c0018a947 */ /* 0x002fea0003800000 */
.L_x_101:
[----:B------:R-:W-:Y:S01]  /*5fb0*/  UISETP.NE.U32.AND UP0, UPT, UR56, URZ, UPT ;  /* 0x000000ff3800728c */ /* 0x000fe2000bf05070 */
[----:B------:R-:W-:Y:S02]  /*5fc0*/  CS2R R18, SRZ ;  /* 0x0000000000127805 */ /* 0x000fe4000001ff00 */
[----:B------:R-:W-:Y:S02]  /*5fd0*/  CS2R R22, SRZ ;  /* 0x0000000000167805 */ /* 0x000fe4000001ff00 */
[----:B------:R-:W-:Y:S01]  /*5fe0*/  CS2R R46, SRZ ;  /* 0x00000000002e7805 */ /* 0x000fe2000001ff00 */
[----:B------:R-:W-:Y:S01]  /*5ff0*/  UISETP.NE.AND.EX UP0, UPT, UR57, URZ, UPT, UP0 ;  /* 0x000000ff3900728c */ /* 0x000fe2000bf05300 */
[----:B------:R-:W2:Y:S01]  /*6000*/  S2UR UR6, SR_CgaCtaId ;  /* 0x00000000000679c3 */ /* 0x000ea20000008800 */
[----:B------:R-:W-:Y:S01]  /*6010*/  VOTEU.ANY UP1, P1 ;  /* 0x0000000000ff7886 */ /* 0x000fe20000820100 */
[----:B------:R-:W-:Y:S01]  /*6020*/  USEL UR4, URZ, 0xffffffff, UP1 ;  /* 0xffffffffff047887 */ /* 0x000fe20008800000 */
[----:B------:R-:W-:Y:S01]  /*6030*/  LOP3.LUT R57, R57, 0x1, RZ, 0x3c, !PT ;  /* 0x0000000139397812 */ /* 0x000fe200078e3cff */
[----:B------:R-:W-:Y:S02]  /*6040*/  USEL UR5, URZ, 0xffffffff, UP0 ;  /* 0xffffffffff057887 */ /* 0x000fe40008000000 */
[----:B------:R-:W-:Y:S02]  /*6050*/  VOTEU.ANY UP0, P0 ;  /* 0x0000000000ff7886 */ /* 0x000fe40000000100 */
[----:B------:R-:W-:Y:S04]  /*6060*/  @UP3 USEL UR4, UR5, UR4, !UP0 ;  /* 0x0000000405043287 */ /* 0x000fe8000c000000 */
[----:B------:R-:W-:Y:S04]  /*6070*/  ULOP3.LUT UR4, UR4, 0x1, URZ, 0xc0, !UPT ;  /* 0x0000000104047892 */ /* 0x000fe8000f8ec0ff */
[----:B------:R-:W-:Y:S02]  /*6080*/  UISETP.NE.U32.AND UP0, UPT, UR4, 0x1, UPT ;  /* 0x000000010400788c */ /* 0x000fe4000bf05070 */
[----:B------:R-:W-:Y:S04]  /*6090*/  UIADD3 UR4, UPT, UPT, UR46, 0xf8, URZ ;  /* 0x000000f82e047890 */ /* 0x000fe8000fffe0ff */
[----:B------:R-:W-:Y:S01]  /*60a0*/  PLOP3.LUT P0, PT, PT, PT, UP0, 0x80, 0x8 ;  /* 0x000000000008781c */ /* 0x000fe20003f0f008 */
[----:B--2---:R-:W-:Y:S11]  /*60b0*/  UPRMT UR4, UR6, 0x654, UR4 ;  /* 0x0000065406047896 */ /* 0x004ff60008000004 */
[----:B------:R-:W-:Y:S01]  /*60c0*/  @!UPT UIADD3 URZ, UPT, UPT, URZ, URZ, URZ ;  /* 0x000000fffffff290 */ /* 0x000fe2000fffe0ff */
[----:B------:R2:W3:Y:S04]  /*60d0*/  @P0 LDS.64 R18, [R52+UR46+0x200] ;  /* 0x0002002e34120984 */ /* 0x0004e80008000a00 */
[----:B------:R2:W1:Y:S04]  /*60e0*/  @P0 LDS.64 R22, [R52+UR46+0x600] ;  /* 0x0006002e34160984 */ /* 0x0004680008000a00 */
[----:B------:R2:W1:Y:S01]  /*60f0*/  @P0 LDS.64 R46, [R52+UR46+0xa00] ;  /* 0x000a002e342e0984 */ /* 0x0004620008000a00 */
[----:B------:R-:W-:Y:S01]  /*6100*/  @!PT LDS RZ, [RZ] ;  /* 0x00000000fffff984 */ /* 0x000fe20000000800 */
[----:B------:R-:W-:Y:S01]  /*6110*/  @!PT LDS RZ, [RZ] ;  /* 0x00000000fffff984 */ /* 0x000fe20000000800 */
[----:B------:R-:W-:Y:S01]  /*6120*/  @!PT LDS RZ, [RZ] ;  /* 0x00000000fffff984 */ /* 0x000fe20000000800 */
[----:B------:R-:W-:Y:S01]  /*6130*/  @!PT LDS RZ, [RZ] ;  /* 0x00000000fffff984 */ /* 0x000fe20000000800 */
[----:B------:R4:W-:Y:S06]  /*6140*/  MEMBAR.ALL.CTA ;  /* 0x0000000000007992 */ /* 0x0009ec0000008000 */
[----:B----4-:R-:W4:Y:S02]  /*6150*/  FENCE.VIEW.ASYNC.S ;  /* 0x00000000000073c6 */ /* 0x010f240000000000 */
[----:B----4-:R-:W-:Y:S01]  /*6160*/  SYNCS.ARRIVE.TRANS64.RED.A1T0 RZ, [UR4], RZ ;  /* 0x000000ffffff79a7 */ /* 0x010fe20008100404 */
.L_x_100:
[----:B------:R-:W-:Y:S05]  /*6170*/  @P3 BRA `(.L_x_103) ;  /* 0x0000000000083947 */ /* 0x000fea0003800000 */
[----:B------:R-:W4:Y:S02]  /*6180*/  SYNCS.PHASECHK.TRANS64.TRYWAIT P0, [UR47+0x130], R3 ;  /* 0x00013003ff0075a7 */ /* 0x000f24000800112f */
[----:B----4-:R-:W-:Y:S05]  /*6190*/  @!P0 BRA `(.L_x_104) ;  /* 0x0000001800b48947 */ /* 0x010fea0003800000 */
.L_x_103:
[----:B------:R-:W-:Y:S04]  /*61a0*/  ULEA.HI UR4, UR39, UR39, URZ, 0x1 ;  /* 0x0000002727047291 */ /* 0x000fe8000f8f08ff */
[----:B------:R-:W-:Y:S02]  /*61b0*/  USHF.R.U32.HI UR5, URZ, 0x1, UR4 ;  /* 0x00000001ff057899 */ /* 0x000fe40008011604 */
[----:B------:R-:W-:Y:S04]  /*61c0*/  ULOP3.LUT UR4, UR4, 0xffe, URZ, 0xc0, !UPT ;  /* 0x00000ffe04047892 */ /* 0x000fe8000f8ec0ff */
[----:B------:R-:W-:Y:S01]  /*61d0*/  UIADD3 UR4, UPT, UPT, -UR4, UR39, URZ ;  /* 0x0000002704047290 */ /* 0x000fe2000fffe1ff */
[----:B-1----:R-:W-:Y:S04]  /*61e0*/  IMAD.U32 R0, RZ, RZ, UR5 ;  /* 0x00000005ff007e24 */ /* 0x002fe8000f8e00ff */
[----:B------:R-:W-:Y:S01]  /*61f0*/  IMAD R0, R0, 0x30, R2 ;  /* 0x0000003000007824 */ /* 0x000fe200078e0202 */
[----:B------:R-:W-:Y:S05]  /*6200*/  MOV R17, UR4 ;  /* 0x0000000400117c02 */ /* 0x000fea0008000f00 */
[----:B------:R-:W-:Y:S05]  /*6210*/  IMAD R17, R17, 0x100000, R0 ;  /* 0x0010000011117824 */ /* 0x000fea00078e0200 */
[----:B------:R-:W-:Y:S04]  /*6220*/  SHF.R.U32.HI R0, RZ, 0x15, R17 ;  /* 0x00000015ff007819 */ /* 0x000fe80000011611 */
[----:B------:R-:W-:Y:S11]  /*6230*/  LOP3.LUT P0, RZ, R0, 0x3, R54, 0x48, !PT ;  /* 0x0000000300ff7812 */ /* 0x000ff60007804836 */
[----:B------:R-:W-:Y:S02]  /*6240*/  @!UPT UIADD3 URZ, UPT, UPT, URZ, URZ, URZ ;  /* 0x000000fffffff290 */ /* 0x000fe4000fffe0ff */
[----:B------:R-:W-:Y:S05]  /*6250*/  @!P0 BRA `(.L_x_105) ;  /* 0x0000000000408947 */ /* 0x000fea0003800000 */
[----:B------:R-:W1:Y:S01]  /*6260*/  LDCU.64 UR8, c[0x4][0x68] ;  /* 0x01000d00ff0877ac */ /* 0x000e620008000a00 */
[----:B------:R-:W-:Y:S01]  /*6270*/  MOV R15, 0x0 ;  /* 0x00000000000f7802 */ /* 0x000fe20000000f00 */
[----:B------:R-:W-:Y:S02]  /*6280*/  HFMA2 R12, -RZ, RZ, 0, 5.9604644775390625e-08 ;  /* 0x00000001ff0c7431 */ /* 0x000fe400000001ff */
[----:B------:R-:W-:Y:S02]  /*6290*/  IMAD.MOV.U32 R8, RZ, RZ, 0x192 ;  /* 0x00000192ff087424 */ /* 0x000fe400078e00ff */
[----:B------:R-:W-:Y:S01]  /*62a0*/  IMAD.MOV.U32 R13, RZ, RZ, RZ ;  /* 0x000000ffff0d7224 */ /* 0x000fe200078e00ff */
[----:B------:R-:W2:Y:S01]  /*62b0*/  LDCU.64 UR6, c[0x4][0x70] ;  /* 0x01000e00ff0677ac */ /* 0x000ea20008000a00 */
[----:B------:R-:W3:Y:S01]  /*62c0*/  LDC.64 R14, c[0x4][R15] ;  /* 0x010000000f0e7b82 */ /* 0x000ee20000000a00 */
[----:B------:R-:W4:Y:S01]  /*62d0*/  LDCU.64 UR4, c[0x4][0x8] ;  /* 0x01000100ff0477ac */ /* 0x000f220008000a00 */
[----:B-1----:R-:W-:Y:S01]  /*62e0*/  MOV R5, UR9 ;  /* 0x0000000900057c02 */ /* 0x002fe20008000f00 */
[----:B------:R-:W-:Y:S01]  /*62f0*/  IMAD.U32 R4, RZ, RZ, UR8 ;  /* 0x00000008ff047e24 */ /* 0x000fe2000f8e00ff */
[----:B--2---:R-:W-:Y:S01]  /*6300*/  MOV R7, UR7 ;  /* 0x0000000700077c02 */ /* 0x004fe20008000f00 */
[----:B------:R-:W-:Y:S01]  /*6310*/  IMAD.U32 R6, RZ, RZ, UR6 ;  /* 0x00000006ff067e24 */ /* 0x000fe2000f8e00ff */
[----:B----4-:R-:W-:Y:S01]  /*6320*/  MOV R11, UR5 ;  /* 0x00000005000b7c02 */ /* 0x010fe20008000f00 */
[----:B------:R-:W-:Y:S02]  /*6330*/  IMAD.U32 R10, RZ, RZ, UR4 ;  /* 0x00000004ff0a7e24 */ /* 0x000fe4000f8e00ff */
[----:B------:R-:W-:Y:S07]  /*6340*/  LEPC R20, `(.L_x_105) ;  /* 0x000000001014794e */ /* 0x000fee0000000000 */
[----:B---3-5:R-:W-:Y:S05]  /*6350*/  CALL.ABS.NOINC R14 ;  /* 0x000000000e007343 */ /* 0x028fea0003c00000 */
.L_x_105:
[----:B------:R-:W-:Y:S05]  /*6360*/  WARPSYNC.ALL ;  /* 0x0000000000007948 */ /* 0x000fea0003800000 */
[C---:B------:R-:W-:Y:S01]  /*6370*/  R2UR UR4, R17.reuse ;  /* 0x00000000110472ca */ /* 0x040fe200000e0000 */
[----:B------:R-:W-:Y:S05]  /*6380*/  VIADD R0, R17, 0x10 ;  /* 0x0000001011007836 */ /* 0x000fea0000000000 */
[----:B------:R-:W-:Y:S04]  /*6390*/  SHF.R.U32.HI R0, RZ, 0x15, R0 ;  /* 0x00000015ff007819 */ /* 0x000fe80000011600 */
[----:B------:R-:W-:Y:S03]  /*63a0*/  LOP3.LUT P0, RZ, R0, 0x3, R54, 0x48, !PT ;  /* 0x0000000300ff7812 */ /* 0x000fe60007804836 */
[----:B------:R-:W1:Y:S01]  /*63b0*/  LDTM.16dp32bit_t0_t15.x8 R32, tmem[UR4] ;  /* 0x00000004002079ee */ /* 0x000e620008980000 */
[----:B------:R-:W1:Y:S09]  /*63c0*/  LDTM.16dp32bit_t16_t31.x8 R32, tmem[UR4+0x8] ;  /* 0x00000804002079ee */ /* 0x000e7200089a0000 */
[----:B-1----:R-:W-:Y:S05]  /*63d0*/  @!P0 BRA `(.L_x_106) ;  /* 0x0000000000408947 */ /* 0x002fea0003800000 */
        /* <DEDUP_REMOVED lines=16> */
.L_x_106:
[----:B------:R-:W-:Y:S05]  /*64e0*/  WARPSYNC.ALL ;  /* 0x0000000000007948 */ /* 0x000fea0003800000 */
[C---:B------:R-:W-:Y:S01]  /*64f0*/  R2UR UR4, R17.reuse ;  /* 0x00000000110472ca */ /* 0x040fe200000e0000 */
[----:B------:R-:W-:Y:S05]  /*6500*/  VIADD R0, R17, 0x20 ;  /* 0x0000002011007836 */ /* 0x000fea0000000000 */
[----:B------:R-:W-:Y:S04]  /*6510*/  SHF.R.U32.HI R0, RZ, 0x15, R0 ;  /* 0x00000015ff007819 */ /* 0x000fe80000011600 */
[----:B------:R-:W-:Y:S03]  /*6520*/  LOP3.LUT P0, RZ, R0, 0x3, R54, 0x48, !PT ;  /* 0x0000000300ff7812 */ /* 0x000fe60007804836 */
[----:B------:R-:W1:Y:S01]  /*6530*/  LDTM.16dp32bit_t0_t15.x8 R24, tmem[UR4+0x10] ;  /* 0x00001004001879ee */ /* 0x000e620008980000 */
        /* <DEDUP_REMOVED lines=18> */
.L_x_107:
[----:B------:R-:W-:Y:S01]  /*6660*/  ISETP.NE.AND P0, PT, R60, RZ, PT ;  /* 0x000000ff3c00720c */ /* 0x000fe20003f05270 */
[----:B------:R-:W-:Y:S05]  /*6670*/  WARPSYNC.ALL ;  /* 0x0000000000007948 */ /* 0x000fea0003800000 */
[----:B------:R-:W-:Y:S01]  /*6680*/  R2UR UR4, R17 ;  /* 0x00000000110472ca */ /* 0x000fe200000e0000 */
[----:B------:R-:W1:Y:S01]  /*6690*/  S2UR UR5, SR_CgaCtaId ;  /* 0x00000000000579c3 */ /* 0x000e620000008800 */
[----:B---3--:R-:W-:Y:S01]  /*66a0*/  F2FP.F16.E4M3.UNPACK_B R4, R19 ;  /* 0x00000013ff04723e */ /* 0x008fe200020006ff */
[C---:B----45:R-:W-:Y:S01]  /*66b0*/  FMUL R32, R16.reuse, R32 ;  /* 0x0000002010207220 */ /* 0x070fe20000400000 */
[-C--:B------:R-:W-:Y:S01]  /*66c0*/  F2FP.F16.E4M3.UNPACK_B R3, R18.reuse ;  /* 0x00000012ff03723e */ /* 0x080fe200020006ff */
[C---:B------:R-:W-:Y:S01]  /*66d0*/  FMUL R33, R16.reuse, R33 ;  /* 0x0000002110217220 */ /* 0x040fe20000400000 */
[----:B------:R-:W-:Y:S01]  /*66e0*/  F2FP.F16.E4M3.UNPACK_B R18, R18.H1 ;  /* 0x00000012ff12723e */ /* 0x000fe200030006ff */
[--C-:B------:R-:W-:Y:S01]  /*66f0*/  HADD2.F32 R14, -RZ, R4.reuse.H0_H0 ;  /* 0x20000004ff0e7230 */ /* 0x100fe20000004100 */
[----:B------:R-:W-:Y:S01]  /*6700*/  F2FP.F16.E4M3.UNPACK_B R19, R19.H1 ;  /* 0x00000013ff13723e */ /* 0x000fe200030006ff */
[----:B------:R-:W-:Y:S01]  /*6710*/  HADD2.F32 R15, -RZ, R4.H1_H1 ;  /* 0x30000004ff0f7230 */ /* 0x000fe20000004100 */
[----:B------:R-:W-:Y:S01]  /*6720*/  F2FP.F16.E4M3.UNPACK_B R5, R22 ;  /* 0x00000016ff05723e */ /* 0x000fe200020006ff */
[--C-:B------:R-:W-:Y:S01]  /*6730*/  HADD2.F32 R12, -RZ, R18.reuse.H0_H0 ;  /* 0x20000012ff0c7230 */ /* 0x100fe20000004100 */
[-C--:B------:R-:W-:Y:S01]  /*6740*/  F2FP.F16.E4M3.UNPACK_B R4, R23.reuse ;  /* 0x00000017ff04723e */ /* 0x080fe200020006ff */
[----:B------:R-:W-:Y:S01]  /*6750*/  HADD2.F32 R13, -RZ, R18.H1_H1 ;  /* 0x30000012ff0d7230 */ /* 0x000fe20000004100 */
[----:B------:R-:W-:Y:S01]  /*6760*/  F2FP.F16.E4M3.UNPACK_B R42, R23.H1 ;  /* 0x00000017ff2a723e */ /* 0x000fe200030006ff */
[--C-:B------:R-:W-:Y:S02]  /*6770*/  HADD2.F32 R17, -RZ, R19.reuse.H0_H0 ;  /* 0x20000013ff117230 */ /* 0x100fe40000004100 */
[C---:B------:R-:W-:Y:S01]  /*6780*/  FMUL R36, R16.reuse, R36 ;  /* 0x0000002410247220 */ /* 0x040fe20000400000 */
[----:B------:R-:W-:Y:S02]  /*6790*/  HADD2.F32 R18, -RZ, R19.H1_H1 ;  /* 0x30000013ff127230 */ /* 0x000fe40000004100 */
[C---:B------:R-:W-:Y:S01]  /*67a0*/  FMUL R37, R16.reuse, R37 ;  /* 0x0000002510257220 */ /* 0x040fe20000400000 */
        /* <DEDUP_REMOVED lines=8> */
[----:B------:R-:W-:Y:S01]  /*6830*/  LDTM.16dp32bit_t0_t15.x8 R4, tmem[UR4+0x20] ;  /* 0x00002004000479ee */ /* 0x000fe20008980000 */
[----:B------:R-:W3:Y:S01]  /*6840*/  LDTM.16dp32bit_t16_t31.x8 R4, tmem[UR4+0x28] ;  /* 0x00002804000479ee */ /* 0x000ee200089a0000 */
[--C-:B------:R-:W-:Y:S01]  /*6850*/  HADD2.F32 R0, -RZ, R3.reuse.H0_H0 ;  /* 0x20000003ff007230 */ /* 0x100fe20000004100 */
[----:B------:R-:W-:Y:S01]  /*6860*/  NOP ;  /* 0x0000000000007918 */ /* 0x000fe20000000000 */
[----:B------:R-:W-:Y:S01]  /*6870*/  HADD2.F32 R3, -RZ, R3.H1_H1 ;  /* 0x30000003ff037230 */ /* 0x000fe20000004100 */
[----:B------:R-:W-:Y:S01]  /*6880*/  UIADD3 UR4, UPT, UPT, UR47, 0x150, URZ ;  /* 0x000001502f047890 */ /* 0x000fe2000fffe0ff */
[----:B------:R-:W-:Y:S01]  /*6890*/  FMUL R34, R16, R34 ;  /* 0x0000002210227220 */ /* 0x000fe20000400000 */
[----:B------:R-:W-:Y:S01]  /*68a0*/  FFMA R32, R0, UR45, R32 ;  /* 0x0000002d00207c23 */ /* 0x000fe20008000020 */
[----:B------:R-:W-:Y:S01]  /*68b0*/  FMUL R35, R16, R35 ;  /* 0x0000002310237220 */ /* 0x000fe20000400000 */
[----:B------:R-:W-:Y:S01]  /*68c0*/  F2FP.F16.E4M3.UNPACK_B R22, R22.H1 ;  /* 0x00000016ff16723e */ /* 0x000fe200030006ff */
[----:B------:R-:W-:Y:S01]  /*68d0*/  FFMA R33, R3, UR45, R33 ;  /* 0x0000002d03217c23 */ /* 0x000fe20008000021 */
[----:B------:R-:W-:Y:S01]  /*68e0*/  FFMA R34, R12, UR45, R34 ;  /* 0x0000002d0c227c23 */ /* 0x000fe20008000022 */
[----:B------:R-:W-:Y:S01]  /*68f0*/  FFMA R35, R13, UR45, R35 ;  /* 0x0000002d0d237c23 */ /* 0x000fe20008000023 */
[----:B------:R-:W-:Y:S01]  /*6900*/  FFMA R36, R14, UR45, R36 ;  /* 0x0000002d0e247c23 */ /* 0x000fe20008000024 */
[----:B------:R-:W-:Y:S01]  /*6910*/  FFMA R37, R15, UR45, R37 ;  /* 0x0000002d0f257c23 */ /* 0x000fe20008000025 */
[C---:B------:R-:W-:Y:S01]  /*6920*/  FMUL R38, R16.reuse, R38 ;  /* 0x0000002610267220 */ /* 0x040fe20000400000 */
[----:B------:R-:W-:Y:S01]  /*6930*/  F2FP.F16.E4M3.UNPACK_B R44, R46 ;  /* 0x0000002eff2c723e */ /* 0x000fe200020006ff */
[C---:B------:R-:W-:Y:S01]  /*6940*/  FMUL R39, R16.reuse, R39 ;  /* 0x0000002710277220 */ /* 0x040fe20000400000 */
[--C-:B------:R-:W-:Y:S01]  /*6950*/  HADD2.F32 R21, -RZ, R22.reuse.H0_H0 ;  /* 0x20000016ff157230 */ /* 0x100fe20000004100 */
[----:B------:R-:W-:Y:S01]  /*6960*/  F2FP.SATFINITE.E4M3.F32.PACK_AB_MERGE_C R34, R35, R34, RZ ;  /* 0x000000222322723e */ /* 0x000fe200048070ff */
[----:B------:R-:W-:Y:S01]  /*6970*/  FFMA R38, R17, UR45, R38 ;  /* 0x0000002d11267c23 */ /* 0x000fe20008000026 */
[----:B------:R-:W-:Y:S01]  /*6980*/  FMUL R26, R16, R26 ;  /* 0x0000001a101a7220 */ /* 0x000fe20000400000 */
[----:B------:R-:W-:Y:S02]  /*6990*/  HADD2.F32 R22, -RZ, R22.H1_H1 ;  /* 0x30000016ff167230 */ /* 0x000fe40000004100 */
[----:B------:R-:W-:Y:S01]  /*69a0*/  FFMA R39, R18, UR45, R39 ;  /* 0x0000002d12277c23 */ /* 0x000fe20008000027 */
[----:B------:R-:W-:Y:S01]  /*69b0*/  FMUL R27, R16, R27 ;  /* 0x0000001b101b7220 */ /* 0x000fe20000400000 */
[----:B------:R-:W-:Y:S01]  /*69c0*/  FFMA R24, R19, UR45, R24 ;  /* 0x0000002d13187c23 */ /* 0x000fe20008000018 */
[----:B------:R-:W-:Y:S01]  /*69d0*/  F2FP.F16.E4M3.UNPACK_B R46, R46.H1 ;  /* 0x0000002eff2e723e */ /* 0x000fe200030006ff */
[----:B------:R-:W-:Y:S01]  /*69e0*/  FFMA R25, R20, UR45, R25 ;  /* 0x0000002d14197c23 */ /* 0x000fe20008000019 */
[--C-:B------:R-:W-:Y:S02]  /*69f0*/  HADD2.F32 R41, -RZ, R42.reuse.H0_H0 ;  /* 0x2000002aff297230 */ /* 0x100fe40000004100 */
[----:B------:R-:W-:Y:S01]  /*6a00*/  FFMA R26, R21, UR45, R26 ;  /* 0x0000002d151a7c23 */ /* 0x000fe2000800001a */
[----:B------:R-:W-:Y:S01]  /*6a10*/  FMUL R30, R16, R30 ;  /* 0x0000001e101e7220 */ /* 0x000fe20000400000 */
[----:B------:R-:W-:Y:S01]  /*6a20*/  HADD2.F32 R42, -RZ, R42.H1_H1 ;  /* 0x3000002aff2a7230 */ /* 0x000fe20000004100 */
[----:B------:R-:W-:Y:S01]  /*6a30*/  F2FP.F16.E4M3.UNPACK_B R3, R47 ;  /* 0x0000002fff03723e */ /* 0x000fe200020006ff */
[--C-:B------:R-:W-:Y:S02]  /*6a40*/  HADD2.F32 R43, -RZ, R44.reuse.H0_H0 ;  /* 0x2000002cff2b7230 */ /* 0x100fe40000004100 */
[----:B------:R-:W-:Y:S01]  /*6a50*/  FFMA R27, R22, UR45, R27 ;  /* 0x0000002d161b7c23 */ /* 0x000fe2000800001b */
[C---:B------:R-:W-:Y:S01]  /*6a60*/  FMUL R31, R16.reuse, R31 ;  /* 0x0000001f101f7220 */ /* 0x040fe20000400000 */
[----:B------:R-:W-:Y:S01]  /*6a70*/  FFMA R28, R23, UR45, R28 ;  /* 0x0000002d171c7c23 */ /* 0x000fe2000800001c */
[----:B------:R-:W-:Y:S02]  /*6a80*/  HADD2.F32 R44, -RZ, R44.H1_H1 ;  /* 0x3000002cff2c7230 */ /* 0x000fe40000004100 */
[----:B---3--:R-:W-:Y:S01]  /*6a90*/  FMUL R4, R16, R4 ;  /* 0x0000000410047220 */ /* 0x008fe20000400000 */
[----:B------:R-:W-:Y:S01]  /*6aa0*/  F2FP.F16.E4M3.UNPACK_B R47, R47.H1 ;  /* 0x0000002fff2f723e */ /* 0x000fe200030006ff */
[----:B------:R-:W-:Y:S01]  /*6ab0*/  FFMA R29, R40, UR45, R29 ;  /* 0x0000002d281d7c23 */ /* 0x000fe2000800001d */
[C---:B------:R-:W-:Y:S01]  /*6ac0*/  FMUL R5, R16.reuse, R5 ;  /* 0x0000000510057220 */ /* 0x040fe20000400000 */
[--C-:B------:R-:W-:Y:S02]  /*6ad0*/  HADD2.F32 R45, -RZ, R46.reuse.H0_H0 ;  /* 0x2000002eff2d7230 */ /* 0x100fe40000004100 */
[----:B------:R-:W-:Y:S01]  /*6ae0*/  FFMA R30, R41, UR45, R30 ;  /* 0x0000002d291e7c23 */ /* 0x000fe2000800001e */
[----:B------:R-:W-:Y:S02]  /*6af0*/  HADD2.F32 R46, -RZ, R46.H1_H1 ;  /* 0x3000002eff2e7230 */ /* 0x000fe40000004100 */
[----:B------:R-:W-:Y:S01]  /*6b00*/  FMUL R6, R16, R6 ;  /* 0x0000000610067220 */ /* 0x000fe20000400000 */
[--C-:B------:R-:W-:Y:S02]  /*6b10*/  HADD2.F32 R0, -RZ, R3.reuse.H0_H0 ;  /* 0x20000003ff007230 */ /* 0x100fe40000004100 */
[----:B------:R-:W-:Y:S01]  /*6b20*/  FFMA R31, R42, UR45, R31 ;  /* 0x0000002d2a1f7c23 */ /* 0x000fe2000800001f */
[C---:B------:R-:W-:Y:S01]  /*6b30*/  FMUL R7, R16.reuse, R7 ;  /* 0x0000000710077220 */ /* 0x040fe20000400000 */
[----:B------:R-:W-:Y:S01]  /*6b40*/  FFMA R4, R43, UR45, R4 ;  /* 0x0000002d2b047c23 */ /* 0x000fe20008000004 */
[----:B------:R-:W-:Y:S02]  /*6b50*/  HADD2.F32 R3, -RZ, R3.H1_H1 ;  /* 0x30000003ff037230 */ /* 0x000fe40000004100 */
[----:B------:R-:W-:Y:S01]  /*6b60*/  FMUL R8, R16, R8 ;  /* 0x0000000810087220 */ /* 0x000fe20000400000 */
[----:B------:R-:W-:Y:S01]  /*6b70*/  FFMA R5, R44, UR45, R5 ;  /* 0x0000002d2c057c23 */ /* 0x000fe20008000005 */
[C---:B------:R-:W-:Y:S01]  /*6b80*/  FMUL R9, R16.reuse, R9 ;  /* 0x0000000910097220 */ /* 0x040fe20000400000 */
[--C-:B------:R-:W-:Y:S02]  /*6b90*/  HADD2.F32 R12, -RZ, R47.reuse.H0_H0 ;  /* 0x2000002fff0c7230 */ /* 0x100fe40000004100 */
[----:B------:R-:W-:Y:S01]  /*6ba0*/  FFMA R6, R45, UR45, R6 ;  /* 0x0000002d2d067c23 */ /* 0x000fe20008000006 */
[----:B------:R-:W-:Y:S02]  /*6bb0*/  HADD2.F32 R13, -RZ, R47.H1_H1 ;  /* 0x3000002fff0d7230 */ /* 0x000fe40000004100 */
[----:B------:R-:W-:Y:S01]  /*6bc0*/  FMUL R10, R16, R10 ;  /* 0x0000000a100a7220 */ /* 0x000fe20000400000 */
[----:B------:R-:W-:Y:S01]  /*6bd0*/  FFMA R7, R46, UR45, R7 ;  /* 0x0000002d2e077c23 */ /* 0x000fe20008000007 */
[----:B------:R-:W-:Y:S01]  /*6be0*/  FMUL R11, R16, R11 ;  /* 0x0000000b100b7220 */ /* 0x000fe20000400000 */
[----:B------:R-:W-:Y:S01]  /*6bf0*/  FFMA R8, R0, UR45, R8 ;  /* 0x0000002d00087c23 */ /* 0x000fe20008000008 */
[----:B------:R-:W-:Y:S01]  /*6c00*/  FFMA R9, R3, UR45, R9 ;  /* 0x0000002d03097c23 */ /* 0x000fe20008000009 */
[----:B------:R-:W-:Y:S01]  /*6c10*/  FFMA R10, R12, UR45, R10 ;  /* 0x0000002d0c0a7c23 */ /* 0x000fe2000800000a */
[----:B------:R-:W-:Y:S01]  /*6c20*/  FFMA R11, R13, UR45, R11 ;  /* 0x0000002d0d0b7c23 */ /* 0x000fe2000800000b */
[----:B------:R-:W-:Y:S01]  /*6c30*/  F2FP.SATFINITE.E4M3.F32.PACK_AB_MERGE_C R26, R27, R26, RZ ;  /* 0x0000001a1b1a723e */ /* 0x000fe200048070ff */
[----:B-1----:R-:W-:Y:S01]  /*6c40*/  UPRMT UR4, UR5, 0x654, UR4 ;  /* 0x0000065405047896 */ /* 0x002fe20008000004 */
[----:B------:R-:W-:Y:S01]  /*6c50*/  F2FP.SATFINITE.E4M3.F32.PACK_AB_MERGE_C R6, R7, R6, RZ ;  /* 0x000000060706723e */ /* 0x000fe200048070ff */
[----:B------:R-:W-:Y:S01]  /*6c60*/  UIADD3 UR6, UPT, UPT, UR39, 0x1, URZ ;  /* 0x0000000127067890 */ /* 0x000fe2000fffe0ff */
[----:B------:R-:W-:Y:S01]  /*6c70*/  F2FP.SATFINITE.E4M3.F32.PACK_AB_MERGE_C R38, R39, R38, RZ ;  /* 0x000000262726723e */ /* 0x000fe200048070ff */
[----:B------:R-:W-:Y:S01]  /*6c80*/  BSSY.RECONVERGENT B0, `(.L_x_108) ;  /* 0x0000029000007945 */ /* 0x000fe20003800200 */
[----:B------:R-:W-:Y:S02]  /*6c90*/  F2FP.SATFINITE.E4M3.F32.PACK_AB_MERGE_C R30, R31, R30, RZ ;  /* 0x0000001e1f1e723e */ /* 0x000fe400048070ff */
[----:B------:R-:W-:Y:S02]  /*6ca0*/  F2FP.SATFINITE.E4M3.F32.PACK_AB_MERGE_C R10, R11, R10, RZ ;  /* 0x0000000a0b0a723e */ /* 0x000fe400048070ff */
[----:B------:R-:W-:Y:S01]  /*6cb0*/  F2FP.SATFINITE.E4M3.F32.PACK_AB_MERGE_C R32, R33, R32, R34 ;  /* 0x000000202120723e */ /* 0x000fe20004807022 */
[----:B------:R-:W-:Y:S01]  /*6cc0*/  SYNCS.ARRIVE.TRANS64.RED.A1T0 RZ, [UR4], RZ ;  /* 0x000000ffffff79a7 */ /* 0x000fe20008100404 */
[----:B------:R-:W-:Y:S02]  /*6cd0*/  F2FP.SATFINITE.E4M3.F32.PACK_AB_MERGE_C R24, R25, R24, R26 ;  /* 0x000000181918723e */ /* 0x000fe4000480701a */
[----:B------:R-:W-:Y:S02]  /*6ce0*/  F2FP.SATFINITE.E4M3.F32.PACK_AB_MERGE_C R4, R5, R4, R6 ;  /* 0x000000040504723e */ /* 0x000fe40004807006 */
[----:B------:R-:W-:Y:S02]  /*6cf0*/  F2FP.SATFINITE.E4M3.F32.PACK_AB_MERGE_C R33, R37, R36, R38 ;  /* 0x000000242521723e */ /* 0x000fe40004807026 */
[----:B------:R-:W-:Y:S02]  /*6d00*/  F2FP.SATFINITE.E4M3.F32.PACK_AB_MERGE_C R25, R29, R28, R30 ;  /* 0x0000001c1d19723e */ /* 0x000fe4000480701e */
[----:B------:R-:W-:Y:S01]  /*6d10*/  F2FP.SATFINITE.E4M3.F32.PACK_AB_MERGE_C R5, R9, R8, R10 ;  /* 0x000000080905723e */ /* 0x000fe2000480700a */
[----:B------:R1:W-:Y:S06]  /*6d20*/  STS.64 [R52+UR46+0xe00], R32 ;  /* 0x000e002034007988 */ /* 0x0003ec0008000a2e */
[----:B------:R1:W-:Y:S06]  /*6d30*/  STS.64 [R52+UR46+0x1200], R24 ;  /* 0x0012001834007988 */ /* 0x0003ec0008000a2e */
[----:B------:R1:W-:Y:S01]  /*6d40*/  STS.64 [R52+UR46+0x1600], R4 ;  /* 0x0016000434007988 */ /* 0x0003e20008000a2e */
[----:B------:R-:W-:Y:S01]  /*6d50*/  @!PT LDS RZ, [RZ] ;  /* 0x00000000fffff984 */ /* 0x000fe20000000800 */
[----:B------:R-:W-:Y:S01]  /*6d60*/  @!PT LDS RZ, [RZ] ;  /* 0x00000000fffff984 */ /* 0x000fe20000000800 */
[----:B------:R-:W-:Y:S01]  /*6d70*/  @!PT LDS RZ, [RZ] ;  /* 0x00000000fffff984 */ /* 0x000fe20000000800 */
[----:B------:R-:W-:Y:S01]  /*6d80*/  @!PT LDS RZ, [RZ] ;  /* 0x00000000fffff984 */ /* 0x000fe20000000800 */
[----:B------:R3:W-:Y:S06]  /*6d90*/  MEMBAR.ALL.CTA ;  /* 0x0000000000007992 */ /* 0x0007ec0000008000 */
[----:B---3--:R-:W3:Y:S02]  /*6da0*/  FENCE.VIEW.ASYNC.S ;  /* 0x00000000000073c6 */ /* 0x008ee40000000000 */
[----:B---3--:R-:W-:Y:S06]  /*6db0*/  BAR.SYNC.DEFER_BLOCKING 0x1, 0x80 ;  /* 0x0042000000007b1d */ /* 0x008fec0000010000 */
[----:B------:R-:W-:Y:S05]  /*6dc0*/  @P0 BRA `(.L_x_109) ;  /* 0x0000000000500947 */ /* 0x000fea0003800000 */
[----:B------:R-:W3:Y:S01]  /*6dd0*/  LDCU.64 UR14, c[0x0][0x348] ;  /* 0x00006900ff0e77ac */ /* 0x000ee20008000a00 */
[----:B------:R-:W-:Y:S02]  /*6de0*/  UIMAD UR9, UR48, 0x30, URZ ;  /* 0x00000030300978a4 */ /* 0x000fe4000f8e02ff */
[----:B------:R-:W-:Y:S02]  /*6df0*/  USHF.L.U32 UR10, UR49, 0x6, URZ ;  /* 0x00000006310a7899 */ /* 0x000fe400080006ff */
[----:B------:R-:W-:Y:S01]  /*6e00*/  UIADD3 UR8, UPT, UPT, UR46, 0xe00, URZ ;  /* 0x00000e002e087890 */ /* 0x000fe2000fffe0ff */
[----:B------:R-:W-:Y:S01]  /*6e10*/  UMOV UR11, UR36 ;  /* 0x00000024000b7c82 */ /* 0x000fe20008000000 */
[----:B------:R-:W-:Y:S02]  /*6e20*/  UIADD3 UR16, UPT, UPT, UR46, 0x1200, URZ ;  /* 0x000012002e107890 */ /* 0x000fe4000fffe0ff */
[----:B------:R-:W-:Y:S01]  /*6e30*/  UIADD3 UR17, UPT, UPT, UR9, 0x10, URZ ;  /* 0x0000001009117890 */ /* 0x000fe2000fffe0ff */
[----:B------:R-:W-:Y:S01]  /*6e40*/  UMOV UR19, UR36 ;  /* 0x0000002400137c82 */ /* 0x000fe20008000000 */
[----:B------:R-:W-:Y:S01]  /*6e50*/  UMOV UR18, UR10 ;  /* 0x0000000a00127c82 */ /* 0x000fe20008000000 */
[----:B------:R-:W-:Y:S02]  /*6e60*/  UIADD3 UR12, UPT, UPT, UR46, 0x1600, URZ ;  /* 0x000016002e0c7890 */ /* 0x000fe4000fffe0ff */
[----:B---3--:R-:W-:Y:S02]  /*6e70*/  UIADD3 UR4, UP0, UPT, UR14, 0x680, URZ ;  /* 0x000006800e047890 */ /* 0x008fe4000ff1e0ff */
[----:B------:R-:W-:Y:S02]  /*6e80*/  UIADD3 UR13, UPT, UPT, UR9, 0x20, URZ ;  /* 0x00000020090d7890 */ /* 0x000fe4000fffe0ff */
[----:B------:R-:W-:Y:S01]  /*6e90*/  UIADD3.X UR5, UPT, UPT, URZ, UR15, URZ, UP0, !UPT ;  /* 0x0000000fff057290 */ /* 0x000fe200087fe4ff */
[----:B------:R-:W-:Y:S02]  /*6ea0*/  UMOV UR14, UR10 ;  /* 0x0000000a000e7c82 */ /* 0x000fe40008000000 */
[----:B------:R-:W-:Y:S06]  /*6eb0*/  UMOV UR15, UR36 ;  /* 0x00000024000f7c82 */ /* 0x000fec0008000000 */
[----:B------:R3:W-:Y:S01]  /*6ec0*/  UTMASTG.3D [UR8], [UR4] ;  /* 0x00000008040073b5 */ /* 0x0007e20008010000 */
[----:B------:R3:W-:Y:S01]  /*6ed0*/  UTMASTG.3D [UR16], [UR4] ;  /* 0x00000010040073b5 */ /* 0x0007e20008010000 */
[----:B------:R3:W-:Y:S01]  /*6ee0*/  UTMASTG.3D [UR12], [UR4] ;  /* 0x0000000c040073b5 */ /* 0x0007e20008010000 */
[----:B------:R0:W-:Y:S01]  /*6ef0*/  UTMACMDFLUSH ;  /* 0x00000000000079b7 */ /* 0x0001e20000000000 */
[----:B---3--:R-:W-:Y:S04]  /*6f00*/  DEPBAR.LE SB0, 0x0 ;  /* 0x000080000000791a */ /* 0x008fe80000000000 */
.L_x_109:
[----:B------:R-:W-:Y:S05]  /*6f10*/  BSYNC.RECONVERGENT B0 ;  /* 0x0000000000007941 */ /* 0x000fea0003800200 */
.L_x_108:
[----:B------:R-:W-:Y:S01]  /*6f20*/  UISETP.NE.AND UP1, UPT, UR50, URZ, UPT ;  /* 0x000000ff3200728c */ /* 0x000fe2000bf25270 */
[----:B------:R-:W-:Y:S01]  /*6f30*/  R2UR UR4, R55 ;  /* 0x00000000370472ca */ /* 0x000fe200000e0000 */
[----:B------:R-:W-:Y:S01]  /*6f40*/  UISETP.NE.AND UP0, UPT, UR6, 0x4, UPT ;  /* 0x000000040600788c */ /* 0x000fe2000bf05270 */
[----:B------:R-:W-:Y:S01]  /*6f50*/  BAR.SYNC.DEFER_BLOCKING 0x1, 0x80 ;  /* 0x0042000000007b1d */ /* 0x000fe20000010000 */
[C---:B------:R-:W-:Y:S01]  /*6f60*/  ISETP.NE.AND P0, PT, R56.reuse, 0x2, PT ;  /* 0x000000023800780c */ /* 0x040fe20003f05270 */
[----:B------:R-:W-:Y:S02]  /*6f70*/  UIADD3 UR48, UPT, UPT, UR37, UR63, URZ ;  /* 0x0000003f25307290 */ /* 0x000fe4000fffe0ff */
[----:B------:R-:W-:Y:S01]  /*6f80*/  USEL UR39, UR6, URZ, UP0 ;  /* 0x000000ff06277287 */ /* 0x000fe20008000000 */
[----:B------:R-:W-:Y:S02]  /*6f90*/  SEL R0, RZ, 0x1, P0 ;  /* 0x00000001ff007807 */ /* 0x000fe40000000000 */
[----:B------:R-:W-:Y:S02]  /*6fa0*/  SEL R56, R56, RZ, P0 ;  /* 0x000000ff38387207 */ /* 0x000fe40000000000 */
[----:B------:R-:W-:Y:S02]  /*6fb0*/  LOP3.LUT R58, R58, R0, RZ, 0x3c, !PT ;  /* 0x000000003a3a7212 */ /* 0x000fe400078e3cff */
[----:B------:R-:W-:Y:S02]  /*6fc0*/  UIADD3 UR49, UPT, UPT, UR38, UR4, URZ ;  /* 0x0000000426317290 */ /* 0x000fe4000fffe0ff */
[----:B------:R-:W-:Y:S06]  /*6fd0*/  USEL UR4, URZ, 0x1, UP0 ;  /* 0x00000001ff047887 */ /* 0x000fec0008000000 */
[----:B------:R-:W-:Y:S01]  /*6fe0*/  LOP3.LUT R59, R59, UR4, RZ, 0x3c, !PT ;  /* 0x000000043b3b7c12 */ /* 0x000fe2000f8e3cff */
[----:B------:R-:W-:Y:S01]  /*6ff0*/  UMOV UR36, UR59 ;  /* 0x0000003b00247c82 */ /* 0x000fe20008000000 */
[----:B------:R-:W-:Y:S05]  /*7000*/  BRA.U UP1, `(.L_x_110) ;  /* 0xffffffe5013c7547 */ /* 0x000fea000b83ffff */
[----:B------:R-:W-:Y:S05]  /*7010*/  EXIT ;  /* 0x000000000000794d */ /* 0x000fea0003800000 */
.L_x_25:
[----:B-1----:R1:W3:Y:S02]  /*7020*/  SYNCS.PHASECHK.TRANS64.TRYWAIT P0, [R0+URZ+0x180], R2 ;  /* 0x00018002000075a7 */ /* 0x0022e400080011ff */
[----:B---3--:R-:W-:Y:S05]  /*7030*/  @!P0 NANOSLEEP.SYNCS 0x989680 ;  /* 0x009896800000895d */ /* 0x008fea0003900000 */
[----:B------:R-:W3:Y:S02]  /*7040*/  @!P0 SYNCS.PHASECHK.TRANS64 P0, [R0+URZ+0x180], R2 ;  /* 0x00018002000085a7 */ /* 0x000ee400080010ff */
[----:B---3--:R-:W-:Y:S05]  /*7050*/  @!P0 BRA `(.L_x_25) ;  /* 0xfffffffc00f08947 */ /* 0x008fea000383ffff */
[----:B------:R-:W-:Y:S05]  /*7060*/  BRA `(.L_x_111) ;  /* 0xffffffa800547947 */ /* 0x000fea000383ffff */
.L_x_28:
[----:B-1----:R-:W-:Y:S07]  /*7070*/  MOV R0, UR33 ;  /* 0x0000002100007c02 */ /* 0x002fee0008000f00 */
.L_x_112:
[----:B-1----:R1:W3:Y:S02]  /*7080*/  SYNCS.PHASECHK.TRANS64.TRYWAIT P0, [R0+URZ+0x78], R3 ;  /* 0x00007803000075a7 */ /* 0x0022e400080011ff */
[----:B---3--:R-:W-:Y:S05]  /*7090*/  @!P0 NANOSLEEP.SYNCS 0x989680 ;  /* 0x009896800000895d */ /* 0x008fea0003900000 */
[----:B------:R-:W3:Y:S02]  /*70a0*/  @!P0 SYNCS.PHASECHK.TRANS64 P0, [R0+URZ+0x78], R3 ;  /* 0x00007803000085a7 */ /* 0x000ee400080010ff */
[----:B---3--:R-:W-:Y:S05]  /*70b0*/  @!P0 BRA `(.L_x_112) ;  /* 0xfffffffc00f08947 */ /* 0x008fea000383ffff */
[----:B------:R-:W-:Y:S05]  /*70c0*/  BRA `(.L_x_27) ;  /* 0xffffffa800947947 */ /* 0x000fea000383ffff */
.L_x_35:
[----:B-1----:R-:W-:Y:S07]  /*70d0*/  MOV R0, UR9 ;  /* 0x0000000900007c02 */ /* 0x002fee0008000f00 */
.L_x_113:
[----:B-1----:R1:W3:Y:S02]  /*70e0*/  SYNCS.PHASECHK.TRANS64.TRYWAIT P0, [R0+URZ+0x78], R3 ;  /* 0x00007803000075a7 */ /* 0x0022e400080011ff */
[----:B---3--:R-:W-:Y:S05]  /*70f0*/  @!P0 NANOSLEEP.SYNCS 0x989680 ;  /* 0x009896800000895d */ /* 0x008fea0003900000 */
[----:B------:R-:W3:Y:S02]  /*7100*/  @!P0 SYNCS.PHASECHK.TRANS64 P0, [R0+URZ+0x78], R3 ;  /* 0x00007803000085a7 */ /* 0x000ee400080010ff */
[----:B---3--:R-:W-:Y:S05]  /*7110*/  @!P0 BRA `(.L_x_113) ;  /* 0xfffffffc00f08947 */ /* 0x008fea000383ffff */
[----:B------:R-:W-:Y:S05]  /*7120*/  BRA `(.L_x_34) ;  /* 0xffffffac00507947 */ /* 0x000fea000383ffff */
.L_x_40:
[----:B-1----:R1:W3:Y:S02]  /*7130*/  SYNCS.PHASECHK.TRANS64.TRYWAIT P0, [R3+URZ+0x110], R0 ;  /* 0x00011000030075a7 */ /* 0x0022e400080011ff */
[----:B---3--:R-:W-:Y:S05]  /*7140*/  @!P0 NANOSLEEP.SYNCS 0x989680 ;  /* 0x009896800000895d */ /* 0x008fea0003900000 */
[----:B------:R-:W3:Y:S02]  /*7150*/  @!P0 SYNCS.PHASECHK.TRANS64 P0, [R3+URZ+0x110], R0 ;  /* 0x00011000030085a7 */ /* 0x000ee400080010ff */
[----:B---3--:R-:W-:Y:S05]  /*7160*/  @!P0 BRA `(.L_x_40) ;  /* 0xfffffffc00f08947 */ /* 0x008fea000383ffff */
[----:B------:R-:W-:Y:S05]  /*7170*/  BRA `(.L_x_114) ;  /* 0xffffffac00f07947 */ /* 0x000fea000383ffff */
.L_x_44:
[----:B------:R-:W-:-:S07]  /*7180*/  MOV R0, UR4 ;  /* 0x0000000400007c02 */ /* 0x000fce0008000f00 */
.L_x_115:
[----:B-1----:R1:W3:Y:S02]  /*7190*/  SYNCS.PHASECHK.TRANS64.TRYWAIT P0, [R0+URZ], R2 ;  /* 0x00000002000075a7 */ /* 0x0022e400080011ff */
[----:B---3--:R-:W-:Y:S05]  /*71a0*/  @!P0 NANOSLEEP.SYNCS 0x989680 ;  /* 0x009896800000895d */ /* 0x008fea0003900000 */
[----:B------:R-:W3:Y:S02]  /*71b0*/  @!P0 SYNCS.PHASECHK.TRANS64 P0, [R0+URZ], R2 ;  /* 0x00000002000085a7 */ /* 0x000ee400080010ff */
[----:B---3--:R-:W-:Y:S05]  /*71c0*/  @!P0 BRA `(.L_x_115) ;  /* 0xfffffffc00f08947 */ /* 0x008fea000383ffff */
[----:B------:R-:W-:Y:S05]  /*71d0*/  BRA `(.L_x_116) ;  /* 0xffffffb400987947 */ /* 0x000fea000383ffff */
.L_x_45:
[----:B------:R-:W-:-:S07]  /*71e0*/  MOV R0, UR5 ;  /* 0x0000000500007c02 */ /* 0x000fce0008000f00 */
.L_x_117:
[----:B-1----:R1:W3:Y:S02]  /*71f0*/  SYNCS.PHASECHK.TRANS64.TRYWAIT P0, [R0+URZ], R3 ;  /* 0x00000003000075a7 */ /* 0x0022e400080011ff */
[----:B---3--:R-:W-:Y:S05]  /*7200*/  @!P0 NANOSLEEP.SYNCS 0x989680 ;  /* 0x009896800000895d */ /* 0x008fea0003900000 */
[----:B------:R-:W3:Y:S02]  /*7210*/  @!P0 SYNCS.PHASECHK.TRANS64 P0, [R0+URZ], R3 ;  /* 0x00000003000085a7 */ /* 0x000ee400080010ff */
[----:B---3--:R-:W-:Y:S05]  /*7220*/  @!P0 BRA `(.L_x_117) ;  /* 0xfffffffc00f08947 */ /* 0x008fea000383ffff */
[----:B------:R-:W-:Y:S05]  /*7230*/  BRA `(.L_x_118) ;  /* 0xffffffb400a47947 */ /* 0x000fea000383ffff */
.L_x_46:
[----:B------:R-:W-:-:S07]  /*7240*/  MOV R0, UR5 ;  /* 0x0000000500007c02 */ /* 0x000fce0008000f00 */
.L_x_119:
[----:B-1----:R1:W3:Y:S02]  /*7250*/  SYNCS.PHASECHK.TRANS64.TRYWAIT P0, [R0+URZ], R3 ;  /* 0x00000003000075a7 */ /* 0x0022e400080011ff */
[----:B---3--:R-:W-:Y:S05]  /*7260*/  @!P0 NANOSLEEP.SYNCS 0x989680 ;  /* 0x009896800000895d */ /* 0x008fea0003900000 */
[----:B------:R-:W3:Y:S02]  /*7270*/  @!P0 SYNCS.PHASECHK.TRANS64 P0, [R0+URZ], R3 ;  /* 0x00000003000085a7 */ /* 0x000ee400080010ff */
[----:B---3--:R-:W-:Y:S05]  /*7280*/  @!P0 BRA `(.L_x_119) ;  /* 0xfffffffc00f08947 */ /* 0x008fea000383ffff */
[----:B------:R-:W-:Y:S05]  /*7290*/  BRA `(.L_x_120) ;  /* 0xffffffb400b07947 */ /* 0x000fea000383ffff */
.L_x_47:
[----:B------:R-:W-:-:S07]  /*72a0*/  MOV R0, UR5 ;  /* 0x0000000500007c02 */ /* 0x000fce0008000f00 */
.L_x_121:
[----:B-1----:R1:W3:Y:S02]  /*72b0*/  SYNCS.PHASECHK.TRANS64.TRYWAIT P0, [R0+URZ], R3 ;  /* 0x00000003000075a7 */ /* 0x0022e400080011ff */
[----:B---3--:R-:W-:Y:S05]  /*72c0*/  @!P0 NANOSLEEP.SYNCS 0x989680 ;  /* 0x009896800000895d */ /* 0x008fea0003900000 */
[----:B------:R-:W3:Y:S02]  /*72d0*/  @!P0 SYNCS.PHASECHK.TRANS64 P0, [R0+URZ], R3 ;  /* 0x00000003000085a7 */ /* 0x000ee400080010ff */
[----:B---3--:R-:W-:Y:S05]  /*72e0*/  @!P0 BRA `(.L_x_121) ;  /* 0xfffffffc00f08947 */ /* 0x008fea000383ffff */
[----:B------:R-:W-:Y:S05]  /*72f0*/  BRA `(.L_x_122) ;  /* 0xffffffb400bc7947 */ /* 0x000fea000383ffff */
.L_x_48:
[----:B------:R-:W-:-:S07]  /*7300*/  MOV R0, UR5 ;  /* 0x0000000500007c02 */ /* 0x000fce0008000f00 */
.L_x_123:
[----:B-1----:R1:W3:Y:S02]  /*7310*/  SYNCS.PHASECHK.TRANS64.TRYWAIT P0, [R0+URZ], R3 ;  /* 0x00000003000075a7 */ /* 0x0022e400080011ff */
[----:B---3--:R-:W-:Y:S05]  /*7320*/  @!P0 NANOSLEEP.SYNCS 0x989680 ;  /* 0x009896800000895d */ /* 0x008fea0003900000 */
[----:B------:R-:W3:Y:S02]  /*7330*/  @!P0 SYNCS.PHASECHK.TRANS64 P0, [R0+URZ], R3 ;  /* 0x00000003000085a7 */ /* 0x000ee400080010ff */
[----:B---3--:R-:W-:Y:S05]  /*7340*/  @!P0 BRA `(.L_x_123) ;  /* 0xfffffffc00f08947 */ /* 0x008fea000383ffff */
[----:B------:R-:W-:Y:S05]  /*7350*/  BRA `(.L_x_124) ;  /* 0xffffffb400c87947 */ /* 0x000fea000383ffff */
.L_x_49:
[----:B------:R-:W-:-:S07]  /*7360*/  MOV R0, UR5 ;  /* 0x0000000500007c02 */ /* 0x000fce0008000f00 */
.L_x_125:
[----:B-1----:R1:W3:Y:S02]  /*7370*/  SYNCS.PHASECHK.TRANS64.TRYWAIT P0, [R0+URZ], R3 ;  /* 0x00000003000075a7 */ /* 0x0022e400080011ff */
[----:B---3--:R-:W-:Y:S05]  /*7380*/  @!P0 NANOSLEEP.SYNCS 0x989680 ;  /* 0x009896800000895d */ /* 0x008fea0003900000 */
[----:B------:R-:W3:Y:S02]  /*7390*/  @!P0 SYNCS.PHASECHK.TRANS64 P0, [R0+URZ], R3 ;  /* 0x00000003000085a7 */ /* 0x000ee400080010ff */
[----:B---3--:R-:W-:Y:S05]  /*73a0*/  @!P0 BRA `(.L_x_125) ;  /* 0xfffffffc00f08947 */ /* 0x008fea000383ffff */
[----:B------:R-:W-:Y:S05]  /*73b0*/  BRA `(.L_x_126) ;  /* 0xffffffb400d47947 */ /* 0x000fea000383ffff */
.L_x_50:
[----:B------:R-:W-:-:S07]  /*73c0*/  MOV R0, UR5 ;  /* 0x0000000500007c02 */ /* 0x000fce0008000f00 */
.L_x_127:
[----:B-1----:R1:W3:Y:S02]  /*73d0*/  SYNCS.PHASECHK.TRANS64.TRYWAIT P0, [R0+URZ], R3 ;  /* 0x00000003000075a7 */ /* 0x0022e400080011ff */
[----:B---3--:R-:W-:Y:S05]  /*73e0*/  @!P0 NANOSLEEP.SYNCS 0x989680 ;  /* 0x009896800000895d */ /* 0x008fea0003900000 */
[----:B------:R-:W3:Y:S02]  /*73f0*/  @!P0 SYNCS.PHASECHK.TRANS64 P0, [R0+URZ], R3 ;  /* 0x00000003000085a7 */ /* 0x000ee400080010ff */
[----:B---3--:R-:W-:Y:S05]  /*7400*/  @!P0 BRA `(.L_x_127) ;  /* 0xfffffffc00f08947 */ /* 0x008fea000383ffff */
[----:B------:R-:W-:Y:S05]  /*7410*/  BRA `(.L_x_128) ;  /* 0xffffffb400e07947 */ /* 0x000fea000383ffff */
.L_x_51:
[----:B------:R-:W-:-:S07]  /*7420*/  MOV R0, UR5 ;  /* 0x0000000500007c02 */ /* 0x000fce0008000f00 */
.L_x_129:
[----:B-1----:R1:W3:Y:S02]  /*7430*/  SYNCS.PHASECHK.TRANS64.TRYWAIT P0, [R0+URZ], R3 ;  /* 0x00000003000075a7 */ /* 0x0022e400080011ff */
[----:B---3--:R-:W-:Y:S05]  /*7440*/  @!P0 NANOSLEEP.SYNCS 0x989680 ;  /* 0x009896800000895d */ /* 0x008fea0003900000 */
[----:B------:R-:W3:Y:S02]  /*7450*/  @!P0 SYNCS.PHASECHK.TRANS64 P0, [R0+URZ], R3 ;  /* 0x00000003000085a7 */ /* 0x000ee400080010ff */
[----:B---3--:R-:W-:Y:S05]  /*7460*/  @!P0 BRA `(.L_x_129) ;  /* 0xfffffffc00f08947 */ /* 0x008fea000383ffff */
[----:B------:R-:W-:Y:S05]  /*7470*/  BRA `(.L_x_130) ;  /* 0xffffffb400ec7947 */ /* 0x000fea000383ffff */
.L_x_52:
[----:B------:R-:W-:-:S07]  /*7480*/  MOV R0, UR5 ;  /* 0x0000000500007c02 */ /* 0x000fce0008000f00 */
.L_x_131:
[----:B-1----:R1:W3:Y:S02]  /*7490*/  SYNCS.PHASECHK.TRANS64.TRYWAIT P0, [R0+URZ], R3 ;  /* 0x00000003000075a7 */ /* 0x0022e400080011ff */
[----:B---3--:R-:W-:Y:S05]  /*74a0*/  @!P0 NANOSLEEP.SYNCS 0x989680 ;  /* 0x009896800000895d */ /* 0x008fea0003900000 */
[----:B------:R-:W3:Y:S02]  /*74b0*/  @!P0 SYNCS.PHASECHK.TRANS64 P0, [R0+URZ], R3 ;  /* 0x00000003000085a7 */ /* 0x000ee400080010ff */
[----:B---3--:R-:W-:Y:S05]  /*74c0*/  @!P0 BRA `(.L_x_131) ;  /* 0xfffffffc00f08947 */ /* 0x008fea000383ffff */
[----:B------:R-:W-:Y:S05]  /*74d0*/  BRA `(.L_x_132) ;  /* 0xffffffb400f87947 */ /* 0x000fea000383ffff */
.L_x_53:
[----:B------:R-:W-:-:S07]  /*74e0*/  MOV R0, UR5 ;  /* 0x0000000500007c02 */ /* 0x000fce0008000f00 */
.L_x_133:
[----:B-1----:R1:W3:Y:S02]  /*74f0*/  SYNCS.PHASECHK.TRANS64.TRYWAIT P0, [R0+URZ], R3 ;  /* 0x00000003000075a7 */ /* 0x0022e400080011ff */
[----:B---3--:R-:W-:Y:S05]  /*7500*/  @!P0 NANOSLEEP.SYNCS 0x989680 ;  /* 0x009896800000895d */ /* 0x008fea0003900000 */
[----:B------:R-:W3:Y:S02]  /*7510*/  @!P0 SYNCS.PHASECHK.TRANS64 P0, [R0+URZ], R3 ;  /* 0x00000003000085a7 */ /* 0x000ee400080010ff */
[----:B---3--:R-:W-:Y:S05]  /*7520*/  @!P0 BRA `(.L_x_133) ;  /* 0xfffffffc00f08947 */ /* 0x008fea000383ffff */
[----:B------:R-:W-:Y:S05]  /*7530*/  BRA `(.L_x_134) ;  /* 0xffffffb800047947 */ /* 0x000fea000383ffff */
.L_x_54:
[----:B------:R-:W-:-:S07]  /*7540*/  MOV R0, UR5 ;  /* 0x0000000500007c02 */ /* 0x000fce0008000f00 */
.L_x_135:
[----:B-1----:R1:W3:Y:S02]  /*7550*/  SYNCS.PHASECHK.TRANS64.TRYWAIT P0, [R0+URZ], R3 ;  /* 0x00000003000075a7 */ /* 0x0022e400080011ff */
[----:B---3--:R-:W-:Y:S05]  /*7560*/  @!P0 NANOSLEEP.SYNCS 0x989680 ;  /* 0x009896800000895d */ /* 0x008fea0003900000 */
[----:B------:R-:W3:Y:S02]  /*7570*/  @!P0 SYNCS.PHASECHK.TRANS64 P0, [R0+URZ], R3 ;  /* 0x00000003000085a7 */ /* 0x000ee400080010ff */
[----:B---3--:R-:W-:Y:S05]  /*7580*/  @!P0 BRA `(.L_x_135) ;  /* 0xfffffffc00f08947 */ /* 0x008fea000383ffff */
[----:B------:R-:W-:Y:S05]  /*7590*/  BRA `(.L_x_136) ;  /* 0xffffffb800107947 */ /* 0x000fea000383ffff */
.L_x_55:
[----:B------:R-:W-:-:S07]  /*75a0*/  MOV R0, UR5 ;  /* 0x0000000500007c02 */ /* 0x000fce0008000f00 */
.L_x_137:
[----:B-1----:R1:W3:Y:S02]  /*75b0*/  SYNCS.PHASECHK.TRANS64.TRYWAIT P0, [R0+URZ], R3 ;  /* 0x00000003000075a7 */ /* 0x0022e400080011ff */
[----:B---3--:R-:W-:Y:S05]  /*75c0*/  @!P0 NANOSLEEP.SYNCS 0x989680 ;  /* 0x009896800000895d */ /* 0x008fea0003900000 */
[----:B------:R-:W3:Y:S02]  /*75d0*/  @!P0 SYNCS.PHASECHK.TRANS64 P0, [R0+URZ], R3 ;  /* 0x00000003000085a7 */ /* 0x000ee400080010ff */
[----:B---3--:R-:W-:Y:S05]  /*75e0*/  @!P0 BRA `(.L_x_137) ;  /* 0xfffffffc00f08947 */ /* 0x008fea000383ffff */
[----:B------:R-:W-:Y:S05]  /*75f0*/  BRA `(.L_x_138) ;  /* 0xffffffb8001c7947 */ /* 0x000fea000383ffff */
.L_x_56:
[----:B------:R-:W-:-:S07]  /*7600*/  MOV R0, UR5 ;  /* 0x0000000500007c02 */ /* 0x000fce0008000f00 */
.L_x_139:
[----:B-1----:R1:W3:Y:S02]  /*7610*/  SYNCS.PHASECHK.TRANS64.TRYWAIT P0, [R0+URZ], R3 ;  /* 0x00000003000075a7 */ /* 0x0022e400080011ff */
[----:B---3--:R-:W-:Y:S05]  /*7620*/  @!P0 NANOSLEEP.SYNCS 0x989680 ;  /* 0x009896800000895d */ /* 0x008fea0003900000 */
[----:B------:R-:W3:Y:S02]  /*7630*/  @!P0 SYNCS.PHASECHK.TRANS64 P0, [R0+URZ], R3 ;  /* 0x00000003000085a7 */ /* 0x000ee400080010ff */
[----:B---3--:R-:W-:Y:S05]  /*7640*/  @!P0 BRA `(.L_x_139) ;  /* 0xfffffffc00f08947 */ /* 0x008fea000383ffff */
[----:B------:R-:W-:Y:S05]  /*7650*/  BRA `(.L_x_140) ;  /* 0xffffffb800287947 */ /* 0x000fea000383ffff */
.L_x_57:
[----:B------:R-:W-:-:S07]  /*7660*/  MOV R0, UR5 ;  /* 0x0000000500007c02 */ /* 0x000fce0008000f00 */
.L_x_141:
[----:B-1----:R1:W3:Y:S02]  /*7670*/  SYNCS.PHASECHK.TRANS64.TRYWAIT P0, [R0+URZ], R3 ;  /* 0x00000003000075a7 */ /* 0x0022e400080011ff */
[----:B---3--:R-:W-:Y:S05]  /*7680*/  @!P0 NANOSLEEP.SYNCS 0x989680 ;  /* 0x009896800000895d */ /* 0x008fea0003900000 */
[----:B------:R-:W3:Y:S02]  /*7690*/  @!P0 SYNCS.PHASECHK.TRANS64 P0, [R0+URZ], R3 ;  /* 0x00000003000085a7 */ /* 0x000ee400080010ff */
[----:B---3--:R-:W-:Y:S05]  /*76a0*/  @!P0 BRA `(.L_x_141) ;  /* 0xfffffffc00f08947 */ /* 0x008fea000383ffff */
[----:B------:R-:W-:Y:S05]  /*76b0*/  BRA `(.L_x_142) ;  /* 0xffffffb800347947 */ /* 0x000fea000383ffff */
.L_x_60:
[----:B--2---:R2:W3:Y:S02]  /*76c0*/  SYNCS.PHASECHK.TRANS64.TRYWAIT P0, [R2+URZ+0x170], R4 ;  /* 0x00017004020075a7 */ /* 0x0044e400080011ff */
[----:B---3--:R-:W-:Y:S05]  /*76d0*/  @!P0 NANOSLEEP.SYNCS 0x989680 ;  /* 0x009896800000895d */ /* 0x008fea0003900000 */
[----:B------:R-:W3:Y:S02]  /*76e0*/  @!P0 SYNCS.PHASECHK.TRANS64 P0, [R2+URZ+0x170], R4 ;  /* 0x00017004020085a7 */ /* 0x000ee400080010ff */
[----:B---3--:R-:W-:Y:S05]  /*76f0*/  @!P0 BRA `(.L_x_60) ;  /* 0xfffffffc00f08947 */ /* 0x008fea000383ffff */
[----:B------:R-:W-:Y:S05]  /*7700*/  BRA `(.L_x_143) ;  /* 0xffffffb800987947 */ /* 0x000fea000383ffff */
.L_x_61:
[----:B------:R-:W-:-:S07]  /*7710*/  MOV R2, UR4 ;  /* 0x0000000400027c02 */ /* 0x000fce0008000f00 */
.L_x_144:
[----:B--2---:R2:W3:Y:S02]  /*7720*/  SYNCS.PHASECHK.TRANS64.TRYWAIT P0, [R2+URZ+0x120], R5 ;  /* 0x00012005020075a7 */ /* 0x0044e400080011ff */
[----:B---3--:R-:W-:Y:S05]  /*7730*/  @!P0 NANOSLEEP.SYNCS 0x989680 ;  /* 0x009896800000895d */ /* 0x008fea0003900000 */
[----:B------:R-:W3:Y:S02]  /*7740*/  @!P0 SYNCS.PHASECHK.TRANS64 P0, [R2+URZ+0x120], R5 ;  /* 0x00012005020085a7 */ /* 0x000ee400080010ff */
[----:B---3--:R-:W-:Y:S05]  /*7750*/  @!P0 BRA `(.L_x_144) ;  /* 0xfffffffc00f08947 */ /* 0x008fea000383ffff */
[----:B------:R-:W-:Y:S05]  /*7760*/  BRA `(.L_x_145) ;  /* 0xffffffb800a87947 */ /* 0x000fea000383ffff */
.L_x_62:
[----:B--2---:R2:W3:Y:S02]  /*7770*/  SYNCS.PHASECHK.TRANS64.TRYWAIT P1, [R2+URZ+0x110], R4 ;  /* 0x00011004020075a7 */ /* 0x0044e400080211ff */
[----:B---3--:R-:W-:Y:S05]  /*7780*/  @!P1 NANOSLEEP.SYNCS 0x989680 ;  /* 0x009896800000995d */ /* 0x008fea0003900000 */
[----:B------:R-:W3:Y:S02]  /*7790*/  @!P1 SYNCS.PHASECHK.TRANS64 P1, [R2+URZ+0x110], R4 ;  /* 0x00011004020095a7 */ /* 0x000ee400080210ff */
[----:B---3--:R-:W-:Y:S05]  /*77a0*/  @!P1 BRA `(.L_x_62) ;  /* 0xfffffffc00f09947 */ /* 0x008fea000383ffff */
[----:B------:R-:W-:Y:S05]  /*77b0*/  BRA `(.L_x_146) ;  /* 0xffffffb800d87947 */ /* 0x000fea000383ffff */
.L_x_65:
[----:B------:R-:W-:-:S07]  /*77c0*/  MOV R0, UR4 ;  /* 0x0000000400007c02 */ /* 0x000fce0008000f00 */
.L_x_147:
[----:B--2---:R2:W3:Y:S02]  /*77d0*/  SYNCS.PHASECHK.TRANS64.TRYWAIT P0, [R0+URZ+0x120], R2 ;  /* 0x00012002000075a7 */ /* 0x0044e400080011ff */
[----:B---3--:R-:W-:Y:S05]  /*77e0*/  @!P0 NANOSLEEP.SYNCS 0x989680 ;  /* 0x009896800000895d */ /* 0x008fea0003900000 */
[----:B------:R-:W3:Y:S02]  /*77f0*/  @!P0 SYNCS.PHASECHK.TRANS64 P0, [R0+URZ+0x120], R2 ;  /* 0x00012002000085a7 */ /* 0x000ee400080010ff */
[----:B---3--:R-:W-:Y:S05]  /*7800*/  @!P0 BRA `(.L_x_147) ;  /* 0xfffffffc00f08947 */ /* 0x008fea000383ffff */
[----:B------:R-:W-:Y:S05]  /*7810*/  BRA `(.L_x_64) ;  /* 0xffffffbc002c7947 */ /* 0x000fea000383ffff */
.L_x_72:
[----:B-1----:R1:W2:Y:S02]  /*7820*/  SYNCS.PHASECHK.TRANS64.TRYWAIT P1, [R0+URZ+0x110], R2 ;  /* 0x00011002000075a7 */ /* 0x0022a400080211ff */
[----:B--2---:R-:W-:Y:S05]  /*7830*/  @!P1 NANOSLEEP.SYNCS 0x989680 ;  /* 0x009896800000995d */ /* 0x004fea0003900000 */
[----:B------:R-:W2:Y:S02]  /*7840*/  @!P1 SYNCS.PHASECHK.TRANS64 P1, [R0+URZ+0x110], R2 ;  /* 0x00011002000095a7 */ /* 0x000ea400080210ff */
[----:B--2---:R-:W-:Y:S05]  /*7850*/  @!P1 BRA `(.L_x_72) ;  /* 0xfffffffc00f09947 */ /* 0x004fea000383ffff */
[----:B------:R-:W-:Y:S05]  /*7860*/  BRA `(.L_x_148) ;  /* 0xffffffc000a47947 */ /* 0x000fea000383ffff */
.L_x_73:
[----:B------:R-:W-:-:S07]  /*7870*/  MOV R2, UR31 ;  /* 0x0000001f00027c02 */ /* 0x000fce0008000f00 */
.L_x_149:
[----:B-1----:R1:W2:Y:S02]  /*7880*/  SYNCS.PHASECHK.TRANS64.TRYWAIT P0, [R2+URZ+0x150], R0 ;  /* 0x00015000020075a7 */ /* 0x0022a400080011ff */
[----:B--2---:R-:W-:Y:S05]  /*7890*/  @!P0 NANOSLEEP.SYNCS 0x989680 ;  /* 0x009896800000895d */ /* 0x004fea0003900000 */
[----:B------:R-:W2:Y:S02]  /*78a0*/  @!P0 SYNCS.PHASECHK.TRANS64 P0, [R2+URZ+0x150], R0 ;  /* 0x00015000020085a7 */ /* 0x000ea400080010ff */
[----:B--2---:R-:W-:Y:S05]  /*78b0*/  @!P0 BRA `(.L_x_149) ;  /* 0xfffffffc00f08947 */ /* 0x004fea000383ffff */
[----:B------:R-:W-:Y:S05]  /*78c0*/  BRA `(.L_x_150) ;  /* 0xffffffc000f07947 */ /* 0x000fea000383ffff */
.L_x_76:
[----:B------:R-:W-:Y:S07]  /*78d0*/  MOV R0, UR7 ;  /* 0x0000000700007c02 */ /* 0x000fee0008000f00 */
.L_x_151:
[----:B-1----:R1:W2:Y:S02]  /*78e0*/  SYNCS.PHASECHK.TRANS64.TRYWAIT P0, [R0+URZ], R2 ;  /* 0x00000002000075a7 */ /* 0x0022a400080011ff */
[----:B--2---:R-:W-:Y:S05]  /*78f0*/  @!P0 NANOSLEEP.SYNCS 0x989680 ;  /* 0x009896800000895d */ /* 0x004fea0003900000 */
[----:B------:R-:W2:Y:S02]  /*7900*/  @!P0 SYNCS.PHASECHK.TRANS64 P0, [R0+URZ], R2 ;  /* 0x00000002000085a7 */ /* 0x000ea400080010ff */
[----:B--2---:R-:W-:Y:S05]  /*7910*/  @!P0 BRA `(.L_x_151) ;  /* 0xfffffffc00f08947 */ /* 0x004fea000383ffff */
[----:B------:R-:W-:Y:S05]  /*7920*/  BRA `(.L_x_75) ;  /* 0xffffffc4000c7947 */ /* 0x000fea000383ffff */
.L_x_79:
[----:B------:R-:W-:-:S07]  /*7930*/  MOV R0, UR4 ;  /* 0x0000000400007c02 */ /* 0x000fce0008000f00 */
.L_x_152:
[----:B--2---:R2:W4:Y:S02]  /*7940*/  SYNCS.PHASECHK.TRANS64.TRYWAIT P0, [R0+URZ], R2 ;  /* 0x00000002000075a7 */ /* 0x00452400080011ff */
[----:B----4-:R-:W-:Y:S05]  /*7950*/  @!P0 NANOSLEEP.SYNCS 0x989680 ;  /* 0x009896800000895d */ /* 0x010fea0003900000 */
[----:B------:R-:W4:Y:S02]  /*7960*/  @!P0 SYNCS.PHASECHK.TRANS64 P0, [R0+URZ], R2 ;  /* 0x00000002000085a7 */ /* 0x000f2400080010ff */
[----:B----4-:R-:W-:Y:S05]  /*7970*/  @!P0 BRA `(.L_x_152) ;  /* 0xfffffffc00f08947 */ /* 0x010fea000383ffff */
[----:B------:R-:W-:Y:S05]  /*7980*/  BRA `(.L_x_153) ;  /* 0xffffffc400e87947 */ /* 0x000fea000383ffff */
.L_x_80:
[----:B------:R-:W-:-:S07]  /*7990*/  MOV R0, UR5 ;  /* 0x0000000500007c02 */ /* 0x000fce0008000f00 */
.L_x_154:
[----:B-1----:R1:W2:Y:S02]  /*79a0*/  SYNCS.PHASECHK.TRANS64.TRYWAIT P0, [R0+URZ], R3 ;  /* 0x00000003000075a7 */ /* 0x0022a400080011ff */
[----:B--2---:R-:W-:Y:S05]  /*79b0*/  @!P0 NANOSLEEP.SYNCS 0x989680 ;  /* 0x009896800000895d */ /* 0x004fea0003900000 */
[----:B------:R-:W2:Y:S02]  /*79c0*/  @!P0 SYNCS.PHASECHK.TRANS64 P0, [R0+URZ], R3 ;  /* 0x00000003000085a7 */ /* 0x000ea400080010ff */
[----:B--2---:R-:W-:Y:S05]  /*79d0*/  @!P0 BRA `(.L_x_154) ;  /* 0xfffffffc00f08947 */ /* 0x004fea000383ffff */
[----:B------:R-:W-:Y:S05]  /*79e0*/  BRA `(.L_x_155) ;  /* 0xffffffc400f47947 */ /* 0x000fea000383ffff */
.L_x_81:
[----:B------:R-:W-:-:S07]  /*79f0*/  MOV R0, UR5 ;  /* 0x0000000500007c02 */ /* 0x000fce0008000f00 */
.L_x_156:
[----:B-1----:R1:W2:Y:S02]  /*7a00*/  SYNCS.PHASECHK.TRANS64.TRYWAIT P0, [R0+URZ], R3 ;  /* 0x00000003000075a7 */ /* 0x0022a400080011ff */
[----:B--2---:R-:W-:Y:S05]  /*7a10*/  @!P0 NANOSLEEP.SYNCS 0x989680 ;  /* 0x009896800000895d */ /* 0x004fea0003900000 */
[----:B------:R-:W2:Y:S02]  /*7a20*/  @!P0 SYNCS.PHASECHK.TRANS64 P0, [R0+URZ], R3 ;  /* 0x00000003000085a7 */ /* 0x000ea400080010ff */
[----:B--2---:R-:W-:Y:S05]  /*7a30*/  @!P0 BRA `(.L_x_156) ;  /* 0xfffffffc00f08947 */ /* 0x004fea000383ffff */
[----:B------:R-:W-:Y:S05]  /*7a40*/  BRA `(.L_x_157) ;  /* 0xffffffc800007947 */ /* 0x000fea000383ffff */
.L_x_82:
[----:B-1----:R-:W-:-:S07]  /*7a50*/  MOV R0, UR4 ;  /* 0x0000000400007c02 */ /* 0x002fce0008000f00 */
.L_x_158:
[----:B-1----:R1:W2:Y:S02]  /*7a60*/  SYNCS.PHASECHK.TRANS64.TRYWAIT P0, [R0+URZ], R2 ;  /* 0x00000002000075a7 */ /* 0x0022a400080011ff */
[----:B--2---:R-:W-:Y:S05]  /*7a70*/  @!P0 NANOSLEEP.SYNCS 0x989680 ;  /* 0x009896800000895d */ /* 0x004fea0003900000 */
[----:B------:R-:W2:Y:S02]  /*7a80*/  @!P0 SYNCS.PHASECHK.TRANS64 P0, [R0+URZ], R2 ;  /* 0x00000002000085a7 */ /* 0x000ea400080010ff */
[----:B--2---:R-:W-:Y:S05]  /*7a90*/  @!P0 BRA `(.L_x_158) ;  /* 0xfffffffc00f08947 */ /* 0x004fea000383ffff */
[----:B------:R-:W-:Y:S05]  /*7aa0*/  BRA `(.L_x_159) ;  /* 0xffffffc8000c7947 */ /* 0x000fea000383ffff */
.L_x_87:
[----:B-1----:R1:W3:Y:S02]  /*7ab0*/  SYNCS.PHASECHK.TRANS64.TRYWAIT P0, [R3+URZ+0x110], R0 ;  /* 0x00011000030075a7 */ /* 0x0022e400080011ff */
[----:B---3--:R-:W-:Y:S05]  /*7ac0*/  @!P0 NANOSLEEP.SYNCS 0x989680 ;  /* 0x009896800000895d */ /* 0x008fea0003900000 */
[----:B------:R-:W3:Y:S02]  /*7ad0*/  @!P0 SYNCS.PHASECHK.TRANS64 P0, [R3+URZ+0x110], R0 ;  /* 0x00011000030085a7 */ /* 0x000ee400080010ff */
[----:B---3--:R-:W-:Y:S05]  /*7ae0*/  @!P0 BRA `(.L_x_87) ;  /* 0xfffffffc00f08947 */ /* 0x008fea000383ffff */
[----:B------:R-:W-:Y:S05]  /*7af0*/  BRA `(.L_x_160) ;  /* 0xffffffcc00387947 */ /* 0x000fea000383ffff */
.L_x_90:
[----:B-1----:R-:W-:Y:S07]  /*7b00*/  MOV R0, UR21 ;  /* 0x0000001500007c02 */ /* 0x002fee0008000f00 */
.L_x_161:
[----:B-1----:R1:W3:Y:S02]  /*7b10*/  SYNCS.PHASECHK.TRANS64.TRYWAIT P1, [R0+URZ+0x108], R3 ;  /* 0x00010803000075a7 */ /* 0x0022e400080211ff */
[----:B---3--:R-:W-:Y:S05]  /*7b20*/  @!P1 NANOSLEEP.SYNCS 0x989680 ;  /* 0x009896800000995d */ /* 0x008fea0003900000 */
[----:B------:R-:W3:Y:S02]  /*7b30*/  @!P1 SYNCS.PHASECHK.TRANS64 P1, [R0+URZ+0x108], R3 ;  /* 0x00010803000095a7 */ /* 0x000ee400080210ff */
[----:B---3--:R-:W-:Y:S05]  /*7b40*/  @!P1 BRA `(.L_x_161) ;  /* 0xfffffffc00f09947 */ /* 0x008fea000383ffff */
[----:B------:R-:W-:Y:S05]  /*7b50*/  BRA `(.L_x_89) ;  /* 0xffffffd000ac7947 */ /* 0x000fea000383ffff */
.L_x_93:
[----:B-1----:R-:W-:Y:S07]  /*7b60*/  MOV R0, UR21 ;  /* 0x0000001500007c02 */ /* 0x002fee0008000f00 */
.L_x_162:
[----:B-1----:R1:W3:Y:S02]  /*7b70*/  SYNCS.PHASECHK.TRANS64.TRYWAIT P0, [R0+URZ+0xf8], R2 ;  /* 0x0000f802000075a7 */ /* 0x0022e400080011ff */
[----:B---3--:R-:W-:Y:S05]  /*7b80*/  @!P0 NANOSLEEP.SYNCS 0x989680 ;  /* 0x009896800000895d */ /* 0x008fea0003900000 */
[----:B------:R-:W3:Y:S02]  /*7b90*/  @!P0 SYNCS.PHASECHK.TRANS64 P0, [R0+URZ+0xf8], R2 ;  /* 0x0000f802000085a7 */ /* 0x000ee400080010ff */
[----:B---3--:R-:W-:Y:S05]  /*7ba0*/  @!P0 BRA `(.L_x_162) ;  /* 0xfffffffc00f08947 */ /* 0x008fea000383ffff */
[----:B------:R-:W-:Y:S05]  /*7bb0*/  BRA `(.L_x_163) ;  /* 0xffffffd400007947 */ /* 0x000fea000383ffff */
.L_x_96:
[----:B-1----:R1:W2:Y:S02]  /*7bc0*/  SYNCS.PHASECHK.TRANS64.TRYWAIT P0, [R8+URZ+0x110], R0 ;  /* 0x00011000080075a7 */ /* 0x0022a400080011ff */
[----:B--2---:R-:W-:Y:S05]  /*7bd0*/  @!P0 NANOSLEEP.SYNCS 0x989680 ;  /* 0x009896800000895d */ /* 0x004fea0003900000 */
[----:B------:R-:W2:Y:S02]  /*7be0*/  @!P0 SYNCS.PHASECHK.TRANS64 P0, [R8+URZ+0x110], R0 ;  /* 0x00011000080085a7 */ /* 0x000ea400080010ff */
[----:B--2---:R-:W-:Y:S05]  /*7bf0*/  @!P0 BRA `(.L_x_96) ;  /* 0xfffffffc00f08947 */ /* 0x004fea000383ffff */
[----:B------:R-:W-:Y:S05]  /*7c00*/  BRA `(.L_x_164) ;  /* 0xffffffd800507947 */ /* 0x000fea000383ffff */
.L_x_102:
[----:B------:R-:W-:Y:S07]  /*7c10*/  MOV R0, UR46 ;  /* 0x0000002e00007c02 */ /* 0x000fee0008000f00 */
.L_x_165:
[----:B-1----:R1:W2:Y:S02]  /*7c20*/  SYNCS.PHASECHK.TRANS64.TRYWAIT P2, [R0+URZ+0xf0], R4 ;  /* 0x0000f004000075a7 */ /* 0x0022a400080411ff */
[----:B--2---:R-:W-:Y:S05]  /*7c30*/  @!P2 NANOSLEEP.SYNCS 0x989680 ;  /* 0x009896800000a95d */ /* 0x004fea0003900000 */
[----:B------:R-:W2:Y:S02]  /*7c40*/  @!P2 SYNCS.PHASECHK.TRANS64 P2, [R0+URZ+0xf0], R4 ;  /* 0x0000f0040000a5a7 */ /* 0x000ea400080410ff */
[----:B--2---:R-:W-:Y:S05]  /*7c50*/  @!P2 BRA `(.L_x_165) ;  /* 0xfffffffc00f0a947 */ /* 0x004fea000383ffff */
[----:B------:R-:W-:Y:S05]  /*7c60*/  BRA `(.L_x_101) ;  /* 0xffffffe000d07947 */ /* 0x000fea000383ffff */
.L_x_104:
[----:B-1----:R-:W-:Y:S07]  /*7c70*/  MOV R0, UR47 ;  /* 0x0000002f00007c02 */ /* 0x002fee0008000f00 */
.L_x_166:
[----:B-1----:R1:W4:Y:S02]  /*7c80*/  SYNCS.PHASECHK.TRANS64.TRYWAIT P0, [R0+URZ+0x130], R3 ;  /* 0x00013003000075a7 */ /* 0x00232400080011ff */
[----:B----4-:R-:W-:Y:S05]  /*7c90*/  @!P0 NANOSLEEP.SYNCS 0x989680 ;  /* 0x009896800000895d */ /* 0x010fea0003900000 */
[----:B------:R-:W4:Y:S02]  /*7ca0*/  @!P0 SYNCS.PHASECHK.TRANS64 P0, [R0+URZ+0x130], R3 ;  /* 0x00013003000085a7 */ /* 0x000f2400080010ff */
[----:B----4-:R-:W-:Y:S05]  /*7cb0*/  @!P0 BRA `(.L_x_166) ;  /* 0xfffffffc00f08947 */ /* 0x010fea000383ffff */
[----:B------:R-:W-:Y:S05]  /*7cc0*/  BRA `(.L_x_103) ;  /* 0xffffffe400347947 */ /* 0x000fea000383ffff */
        .weak           $__internal_0_$__cuda_sm10x_tcgen05_guardrail_trap_col_being_dealloced_not_returned_by_alloc
        .type           $__internal_0_$__cuda_sm10x_tcgen05_guardrail_trap_col_being_dealloced_not_returned_by_alloc,@function
        .size           $__internal_0_$__cuda_sm10x_tcgen05_guardrail_trap_col_being_dealloced_not_returned_by_alloc,($__internal_1_$__cuda_sm10x_tcgen05_guardrail_trap_phase_invalid_during_alloc - $__internal_0_$__cuda_sm10x_tcgen05_guardrail_trap_col_being_dealloced_not_returned_by_alloc)
$__internal_0_$__cuda_sm10x_tcgen05_guardrail_trap_col_being_dealloced_not_returned_by_alloc:
[----:B------:R-:W-:Y:S05]  /*7cd0*/  BPT.TRAP 0x1 ;  /* 0x000000040000795c */ /* 0x000fea0000300000 */
[----:B------:R-:W-:-:S04]  /*7ce0*/  HFMA2 R3, -RZ, RZ, 0, 0 ;  /* 0x00000000ff037431 */ /* 0x000fc800000001ff */
[----:B------:R-:W-:Y:S05]  /*7cf0*/  RET.REL.NODEC R2 `(_ZN7cutlass13device_kernelINS_4gemm6kernel13GemmUniversalIN4cute5tupleIJiiiiEEENS1_10collective13CollectiveMmaINS1_35MainloopSm100TmaUmmaWarpSpecializedILi15ELi2ELi4ENS5_IJNS4_1CILi2EEENSA_ILi1EEESC_EEEEENS5_IJNSA_ILi64EEENSA_ILi48EEENSA_ILi128EEEEEENS_12float_e4m3_tENS5_IJlSC_lEEESJ_SK_NS4_8TiledMMAINS4_8MMA_AtomIJNS4_10MMA_TraitsINS4_19SM100_MMA_F8F6F4_SSEJSJ_SJ_fSF_SG_NS4_17integral_constantINS4_4UMMA5MajorELSR_0EEESS_NSP_INSQ_7ScaleInELST_0EEESU_EEEEEENS4_6LayoutINS5_IJSC_SC_SC_EEENS5_IJNSA_ILi0EEESZ_SZ_EEEEENS5_IJNS4_10UnderscoreES12_S12_EEEEENS4_13SM90_TMA_LOADENS4_14ComposedLayoutINS4_7SwizzleILi3ELi4ELi3EEENS4_18smem_ptr_flag_bitsILi8EEENSX_INS5_IJNSA_ILi8EEESH_EEENS5_IJSH_SC_EEEEEEEvNS4_8identityENS4_23SM90_TMA_LOAD_MULTICASTES1F_vS1G_EENS_8epilogue10collective18CollectiveEpilogueINS1J_23Sm100TmaWarpSpecializedILi1ELi1ELi24ELb0ELb0EEEJSI_NS5_IJNSX_ISF_SC_EENSX_ISG_SC_EEEEESJ_SK_SJ_SK_NS1J_6fusion15FusionCallbacksIS1N_NS1R_17LinearCombinationISJ_fSJ_fLNS_15FloatRoundStyleE2EEESI_S1Q_JEEENS4_5SM1004TMEM4LOAD25SM100_TMEM_LOAD_16dp32b8xES15_NS16_INS17_ILi0ELi4ELi3EEES1A_NSX_INS5_IJS1B_NSA_ILi16EEEEEENS5_IJS22_SC_EEEEEEENS4_39AutoVectorizingCopyWithAssumedAlignmentILi128EEENS4_14SM90_TMA_STOREES26_S28_S28_EEEvvEEEEvNT_6ParamsE) ;  /* 0xffffff8002c07950 */ /* 0x000fea0003c3ffff */
        .weak           $__internal_1_$__cuda_sm10x_tcgen05_guardrail_trap_phase_invalid_during_alloc
        .type           $__internal_1_$__cuda_sm10x_tcgen05_guardrail_trap_phase_invalid_during_alloc,@function
        .size           $__internal_1_$__cuda_sm10x_tcgen05_guardrail_trap_phase_invalid_during_alloc,($__internal_2_$__cuda_sm10x_tcgen05_guardrail_trap_unallocated_columns_being_dealloced - $__internal_1_$__cuda_sm10x_tcgen05_guardrail_trap_phase_invalid_during_alloc)
$__internal_1_$__cuda_sm10x_tcgen05_guardrail_trap_phase_invalid_during_alloc:
[----:B------:R-:W-:Y:S05]  /*7d00*/  BPT.TRAP 0x1 ;  /* 0x000000040000795c */ /* 0x000fea0000300000 */
[----:B------:R-:W-:-:S04]  /*7d10*/  MOV R5, 0x0 ;  /* 0x0000000000057802 */ /* 0x000fc80000000f00 */
[----:B------:R-:W-:Y:S05]  /*7d20*/  RET.REL.NODEC R4 `(_ZN7cutlass13device_kernelINS_4gemm6kernel13GemmUniversalIN4cute5tupleIJiiiiEEENS1_10collective13CollectiveMmaINS1_35MainloopSm100TmaUmmaWarpSpecializedILi15ELi2ELi4ENS5_IJNS4_1CILi2EEENSA_ILi1EEESC_EEEEENS5_IJNSA_ILi64EEENSA_ILi48EEENSA_ILi128EEEEEENS_12float_e4m3_tENS5_IJlSC_lEEESJ_SK_NS4_8TiledMMAINS4_8MMA_AtomIJNS4_10MMA_TraitsINS4_19SM100_MMA_F8F6F4_SSEJSJ_SJ_fSF_SG_NS4_17integral_constantINS4_4UMMA5MajorELSR_0EEESS_NSP_INSQ_7ScaleInELST_0EEESU_EEEEEENS4_6LayoutINS5_IJSC_SC_SC_EEENS5_IJNSA_ILi0EEESZ_SZ_EEEEENS5_IJNS4_10UnderscoreES12_S12_EEEEENS4_13SM90_TMA_LOADENS4_14ComposedLayoutINS4_7SwizzleILi3ELi4ELi3EEENS4_18smem_ptr_flag_bitsILi8EEENSX_INS5_IJNSA_ILi8EEESH_EEENS5_IJSH_SC_EEEEEEEvNS4_8identityENS4_23SM90_TMA_LOAD_MULTICASTES1F_vS1G_EENS_8epilogue10collective18CollectiveEpilogueINS1J_23Sm100TmaWarpSpecializedILi1ELi1ELi24ELb0ELb0EEEJSI_NS5_IJNSX_ISF_SC_EENSX_ISG_SC_EEEEESJ_SK_SJ_SK_NS1J_6fusion15FusionCallbacksIS1N_NS1R_17LinearCombinationISJ_fSJ_fLNS_15FloatRoundStyleE2EEESI_S1Q_JEEENS4_5SM1004TMEM4LOAD25SM100_TMEM_LOAD_16dp32b8xES15_NS16_INS17_ILi0ELi4ELi3EEES1A_NSX_INS5_IJS1B_NSA_ILi16EEEEEENS5_IJS22_SC_EEEEEEENS4_39AutoVectorizingCopyWithAssumedAlignmentILi128EEENS4_14SM90_TMA_STOREES26_S28_S28_EEEvvEEEEvNT_6ParamsE) ;  /* 0xffffff8004b47950 */ /* 0x000fea0003c3ffff */
        .weak           $__internal_2_$__cuda_sm10x_tcgen05_guardrail_trap_unallocated_columns_being_dealloced
        .type           $__internal_2_$__cuda_sm10x_tcgen05_guardrail_trap_unallocated_columns_being_dealloced,@function
        .size           $__internal_2_$__cuda_sm10x_tcgen05_guardrail_trap_unallocated_columns_being_dealloced,(.L_x_168 - $__internal_2_$__cuda_sm10x_tcgen05_guardrail_trap_unallocated_columns_being_dealloced)
$__internal_2_$__cuda_sm10x_tcgen05_guardrail_trap_unallocated_columns_being_dealloced:
[----:B------:R-:W-:Y:S05]  /*7d30*/  BPT.TRAP 0x1 ;  /* 0x000000040000795c */ /* 0x000fea0000300000 */
[----:B------:R-:W-:-:S04]  /*7d40*/  HFMA2 R3, -RZ, RZ, 0, 0 ;  /* 0x00000000ff037431 */ /* 0x000fc800000001ff */
[----:B------:R-:W-:Y:S05]  /*7d50*/  RET.REL.NODEC R2 `(_ZN7cutlass13device_kernelINS_4gemm6kernel13GemmUniversalIN4cute5tupleIJiiiiEEENS1_10collective13CollectiveMmaINS1_35MainloopSm100TmaUmmaWarpSpecializedILi15ELi2ELi4ENS5_IJNS4_1CILi2EEENSA_ILi1EEESC_EEEEENS5_IJNSA_ILi64EEENSA_ILi48EEENSA_ILi128EEEEEENS_12float_e4m3_tENS5_IJlSC_lEEESJ_SK_NS4_8TiledMMAINS4_8MMA_AtomIJNS4_10MMA_TraitsINS4_19SM100_MMA_F8F6F4_SSEJSJ_SJ_fSF_SG_NS4_17integral_constantINS4_4UMMA5MajorELSR_0EEESS_NSP_INSQ_7ScaleInELST_0EEESU_EEEEEENS4_6LayoutINS5_IJSC_SC_SC_EEENS5_IJNSA_ILi0EEESZ_SZ_EEEEENS5_IJNS4_10UnderscoreES12_S12_EEEEENS4_13SM90_TMA_LOADENS4_14ComposedLayoutINS4_7SwizzleILi3ELi4ELi3EEENS4_18smem_ptr_flag_bitsILi8EEENSX_INS5_IJNSA_ILi8EEESH_EEENS5_IJSH_SC_EEEEEEEvNS4_8identityENS4_23SM90_TMA_LOAD_MULTICASTES1F_vS1G_EENS_8epilogue10collective18CollectiveEpilogueINS1J_23Sm100TmaWarpSpecializedILi1ELi1ELi24ELb0ELb0EEEJSI_NS5_IJNSX_ISF_SC_EENSX_ISG_SC_EEEEESJ_SK_SJ_SK_NS1J_6fusion15FusionCallbacksIS1N_NS1R_17LinearCombinationISJ_fSJ_fLNS_15FloatRoundStyleE2EEESI_S1Q_JEEENS4_5SM1004TMEM4LOAD25SM100_TMEM_LOAD_16dp32b8xES15_NS16_INS17_ILi0ELi4ELi3EEES1A_NSX_INS5_IJS1B_NSA_ILi16EEEEEENS5_IJS22_SC_EEEEEEENS4_39AutoVectorizingCopyWithAssumedAlignmentILi128EEENS4_14SM90_TMA_STOREES26_S28_S28_EEEvvEEEEvNT_6ParamsE) ;  /* 0xffffff8002a87950 */ /* 0x000fea0003c3ffff */
.L_x_167:
[----:B------:R-:W-:-:S00]  /*7d60*/  BRA `(.L_x_167) ;  /* 0xfffffffc00fc7947 */ /* 0x000fc0000383ffff */
[----:B------:R-:W-:-:S00]  /*7d70*/  NOP ;  /* 0x0000000000007918 */ /* 0x000fc00000000000 */
        /* <DEDUP_REMOVED lines=8> */
.L_x_168:


//--------------------- .nv.global.init           --------------------------
	.section	.nv.global.init,"aw",@progbits
.nv.global.init:
	.type		$str$26,@object
	.size		$str$26,($str$25 - $str$26)
$str$26:
        /*0000*/ 	.byte	0x2f, 0x74, 0x6d, 0x70, 0x2f, 0x63, 0x75, 0x74, 0x6c, 0x61, 0x73, 0x73, 0x5f, 0x73, 0x77, 0x65
        /*0010*/ 	.byte	0x65, 0x70, 0x5f, 0x73, 0x72, 0x63, 0x2f, 0x69, 0x6e, 0x63, 0x6c, 0x75, 0x64, 0x65, 0x2f, 0x63
        /*0020*/ 	.byte	0x75, 0x74, 0x65, 0x2f, 0x61, 0x74, 0x6f, 0x6d, 0x2f, 0x63, 0x6f, 0x70, 0x79, 0x5f, 0x74, 0x72
        /*0030*/ 	.byte	0x61, 0x69, 0x74, 0x73, 0x5f, 0x73, 0x6d, 0x31, 0x30, 0x30, 0x2e, 0x68, 0x70, 0x70, 0x00
	.type		$str$25,@object
	.size		$str$25,(__unnamed_1 - $str$25)
$str$25:
        /*003f*/ 	.byte	0x28, 0x28, 0x75, 0x69, 0x6e, 0x74, 0x33, 0x32, 0x5f, 0x74, 0x28, 0x74, 0x68, 0x72, 0x65, 0x61
        /*004f*/ 	.byte	0x64, 0x49, 0x64, 0x78, 0x2e, 0x78, 0x29, 0x20, 0x2f, 0x20, 0x33, 0x32, 0x29, 0x20, 0x25, 0x20
        /*005f*/ 	.byte	0x34, 0x29, 0x20, 0x3d, 0x3d, 0x20, 0x28, 0x28, 0x28, 0x74, 0x6d, 0x65, 0x6d, 0x5f, 0x61, 0x64
        /*006f*/ 	.byte	0x64, 0x72, 0x20, 0x3e, 0x3e, 0x20, 0x31, 0x36, 0x29, 0x20, 0x2f, 0x20, 0x33, 0x32, 0x29, 0x20
        /*007f*/ 	.byte	0x25, 0x20, 0x34, 0x29, 0x00
	.type		__unnamed_1,@object
	.size		__unnamed_1,(.L_1 - __unnamed_1)
__unnamed_1:
        /*0084*/ 	.byte	0x63, 0x6f, 0x6e, 0x73, 0x74, 0x65, 0x78, 0x70, 0x72, 0x20, 0x76, 0x6f, 0x69, 0x64, 0x20, 0x63
        /* <DEDUP_REMOVED lines=36> */
        /*02d4*/ 	.byte	0x3c, 0x30, 0x3e, 0x3e, 0x3e, 0x3e, 0x5d, 0x00
.L_1:


//--------------------- .nv.shared._ZN7cutlass13device_kernelINS_4gemm6kernel13GemmUniversalIN4cute5tupleIJiiiiEEENS1_10collective13CollectiveMmaINS1_35MainloopSm100TmaUmmaWarpSpecializedILi15ELi2ELi4ENS5_IJNS4_1CILi2EEENSA_ILi1EEESC_EEEEENS5_IJNSA_ILi64EEENSA_ILi48EEENSA_ILi128EEEEEENS_12float_e4m3_tENS5_IJlSC_lEEESJ_SK_NS4_8TiledMMAINS4_8MMA_AtomIJNS4_10MMA_TraitsINS4_19SM100_MMA_F8F6F4_SSEJSJ_SJ_fSF_SG_NS4_17integral_constantINS4_4UMMA5MajorELSR_0EEESS_NSP_INSQ_7ScaleInELST_0EEESU_EEEEEENS4_6LayoutINS5_IJSC_SC_SC_EEENS5_IJNSA_ILi0EEESZ_SZ_EEEEENS5_IJNS4_10UnderscoreES12_S12_EEEEENS4_13SM90_TMA_LOADENS4_14ComposedLayoutINS4_7SwizzleILi3ELi4ELi3EEENS4_18smem_ptr_flag_bitsILi8EEENSX_INS5_IJNSA_ILi8EEESH_EEENS5_IJSH_SC_EEEEEEEvNS4_8identityENS4_23SM90_TMA_LOAD_MULTICASTES1F_vS1G_EENS_8epilogue10collective18CollectiveEpilogueINS1J_23Sm100TmaWarpSpecializedILi1ELi1ELi24ELb0ELb0EEEJSI_NS5_IJNSX_ISF_SC_EENSX_ISG_SC_EEEEESJ_SK_SJ_SK_NS1J_6fusion15FusionCallbacksIS1N_NS1R_17LinearCombinationISJ_fSJ_fLNS_15FloatRoundStyleE2EEESI_S1Q_JEEENS4_5SM1004TMEM4LOAD25SM100_TMEM_LOAD_16dp32b8xES15_NS16_INS17_ILi0ELi4ELi3EEES1A_NSX_INS5_IJS1B_NSA_ILi16EEEEEENS5_IJS22_SC_EEEEEEENS4_39AutoVectorizingCopyWithAssumedAlignmentILi128EEENS4_14SM90_TMA_STOREES26_S28_S28_EEEvvEEEEvNT_6ParamsE --------------------------
	.section	.nv.shared._ZN7cutlass13device_kernelINS_4gemm6kernel13GemmUniversalIN4cute5tupleIJiiiiEEENS1_10collective13CollectiveMmaINS1_35MainloopSm100TmaUmmaWarpSpecializedILi15ELi2ELi4ENS5_IJNS4_1CILi2EEENSA_ILi1EEESC_EEEEENS5_IJNSA_ILi64EEENSA_ILi48EEENSA_ILi128EEEEEENS_12float_e4m3_tENS5_IJlSC_lEEESJ_SK_NS4_8TiledMMAINS4_8MMA_AtomIJNS4_10MMA_TraitsINS4_19SM100_MMA_F8F6F4_SSEJSJ_SJ_fSF_SG_NS4_17integral_constantINS4_4UMMA5MajorELSR_0EEESS_NSP_INSQ_7ScaleInELST_0EEESU_EEEEEENS4_6LayoutINS5_IJSC_SC_SC_EEENS5_IJNSA_ILi0EEESZ_SZ_EEEEENS5_IJNS4_10UnderscoreES12_S12_EEEEENS4_13SM90_TMA_LOADENS4_14ComposedLayoutINS4_7SwizzleILi3ELi4ELi3EEENS4_18smem_ptr_flag_bitsILi8EEENSX_INS5_IJNSA_ILi8EEESH_EEENS5_IJSH_SC_EEEEEEEvNS4_8identityENS4_23SM90_TMA_LOAD_MULTICASTES1F_vS1G_EENS_8epilogue10collective18CollectiveEpilogueINS1J_23Sm100TmaWarpSpecializedILi1ELi1ELi24ELb0ELb0EEEJSI_NS5_IJNSX_ISF_SC_EENSX_ISG_SC_EEEEESJ_SK_SJ_SK_NS1J_6fusion15FusionCallbacksIS1N_NS1R_17LinearCombinationISJ_fSJ_fLNS_15FloatRoundStyleE2EEESI_S1Q_JEEENS4_5SM1004TMEM4LOAD25SM100_TMEM_LOAD_16dp32b8xES15_NS16_INS17_ILi0ELi4ELi3EEES1A_NSX_INS5_IJS1B_NSA_ILi16EEEEEENS5_IJS22_SC_EEEEEEENS4_39AutoVectorizingCopyWithAssumedAlignmentILi128EEENS4_14SM90_TMA_STOREES26_S28_S28_EEEvvEEEEvNT_6ParamsE,"aw",@nobits
	.sectionflags	@""
	.align	16
	.zero		1024


//--------------------- .nv.shared.reserved.0     --------------------------
	.section	.nv.shared.reserved.0,"aw",@nobits
	.weak		__nv_reservedSMEM_offset_0_alias
	.size		__nv_reservedSMEM_offset_0_alias, 0, 64
	.other		__nv_reservedSMEM_offset_0_alias,@"STO_CUDA_RESERVED_SHARED STV_DEFAULT"
__nv_reservedSMEM_offset_0_alias:
	.zero		0
.nv.shared.reserved.0:
	.zero		64
	.weak		__nv_reservedSMEM_tcgen05_partition
	.type		__nv_reservedSMEM_tcgen05_partition,@object
	.size		__nv_reservedSMEM_tcgen05_partition,(.L_0 - __nv_reservedSMEM_tcgen05_partition)
__nv_reservedSMEM_tcgen05_partition:
	.zero		32
.L_0:


//--------------------- .nv.global                --------------------------
	.section	.nv.global,"aw",@nobits
.nv.global:
	.type		_ZN40_INTERNAL_0d98d73f_4_k_cu_d97f79e5_247404cute1_E,@object
	.size		_ZN40_INTERNAL_0d98d73f_4_k_cu_d97f79e5_247404cute1_E,(_ZN40_INTERNAL_0d98d73f_4_k_cu_d97f79e5_247404cuda3std3__45__cpo6cbeginE - _ZN40_INTERNAL_0d98d73f_4_k_cu_d97f79e5_247404cute1_E)
_ZN40_INTERNAL_0d98d73f_4_k_cu_d97f79e5_247404cute1_E:
	.zero		1
	.type		_ZN40_INTERNAL_0d98d73f_4_k_cu_d97f79e5_247404cuda3std3__45__cpo6cbeginE,@object
	.size		_ZN40_INTERNAL_0d98d73f_4_k_cu_d97f79e5_247404cuda3std3__45__cpo6cbeginE,(_ZN40_INTERNAL_0d98d73f_4_k_cu_d97f79e5_247404cuda3std3__48in_placeE - _ZN40_INTERNAL_0d98d73f_4_k_cu_d97f79e5_247404cuda3std3__45__cpo6cbeginE)
_ZN40_INTERNAL_0d98d73f_4_k_cu_d97f79e5_247404cuda3std3__45__cpo6cbeginE:
	.zero		1
	.type		_ZN40_INTERNAL_0d98d73f_4_k_cu_d97f79e5_247404cuda3std3__48in_placeE,@object
	.size		_ZN40_INTERNAL_0d98d73f_4_k_cu_d97f79e5_247404cuda3std3__48in_placeE,(_ZN40_INTERNAL_0d98d73f_4_k_cu_d97f79e5_247404cuda3std6ranges3__45__cpo9iter_moveE - _ZN40_INTERNAL_0d98d73f_4_k_cu_d97f79e5_247404cuda3std3__48in_placeE)
_ZN40_INTERNAL_0d98d73f_4_k_cu_d97f79e5_247404cuda3std3__48in_placeE:
	.zero		1
	.type		_ZN40_INTERNAL_0d98d73f_4_k_cu_d97f79e5_247404cuda3std6ranges3__45__cpo9iter_moveE,@object
	.size		_ZN40_INTERNAL_0d98d73f_4_k_cu_d97f79e5_247404cuda3std6ranges3__45__cpo9iter_moveE,(_ZN40_INTERNAL_0d98d73f_4_k_cu_d97f79e5_247404cuda3std3__45__cpo5beginE - _ZN40_INTERNAL_0d98d73f_4_k_cu_d97f79e5_247404cuda3std6ranges3__45__cpo9iter_moveE)
_ZN40_INTERNAL_0d98d73f_4_k_cu_d97f79e5_247404cuda3std6ranges3__45__cpo9iter_moveE:
	.zero		1
	.type		_ZN40_INTERNAL_0d98d73f_4_k_cu_d97f79e5_247404cuda3std3__45__cpo5beginE,@object
	.size		_ZN40_INTERNAL_0d98d73f_4_k_cu_d97f79e5_247404cuda3std3__45__cpo5beginE,(_ZN40_INTERNAL_0d98d73f_4_k_cu_d97f79e5_247404cuda3std3__442_GLOBAL__N__0d98d73f_4_k_cu_d97f79e5_247406ignoreE - _ZN40_INTERNAL_0d98d73f_4_k_cu_d97f79e5_247404cuda3std3__45__cpo5beginE)
_ZN40_INTERNAL_0d98d73f_4_k_cu_d97f79e5_247404cuda3std3__45__cpo5beginE:
	.zero		1
	.type		_ZN40_INTERNAL_0d98d73f_4_k_cu_d97f79e5_247404cuda3std3__442_GLOBAL__N__0d98d73f_4_k_cu_d97f79e5_247406ignoreE,@object
	.size		_ZN40_INTERNAL_0d98d73f_4_k_cu_d97f79e5_247404cuda3std3__442_GLOBAL__N__0d98d73f_4_k_cu_d97f79e5_247406ignoreE,(_ZN40_INTERNAL_0d98d73f_4_k_cu_d97f79e5_247404cute7productE - _ZN40_INTERNAL_0d98d73f_4_k_cu_d97f79e5_247404cuda3std3__442_GLOBAL__N__0d98d73f_4_k_cu_d97f79e5_247406ignoreE)
_ZN40_INTERNAL_0d98d73f_4_k_cu_d97f79e5_247404cuda3std3__442_GLOBAL__N__0d98d73f_4_k_cu_d97f79e5_247406ignoreE:
	.zero		1
	.type		_ZN40_INTERNAL_0d98d73f_4_k_cu_d97f79e5_247404cute7productE,@object
	.size		_ZN40_INTERNAL_0d98d73f_4_k_cu_d97f79e5_247404cute7productE,(_ZN40_INTERNAL_0d98d73f_4_k_cu_d97f79e5_247404cuda3std3__45__cpo3endE - _ZN40_INTERNAL_0d98d73f_4_k_cu_d97f79e5_247404cute7productE)
_ZN40_INTERNAL_0d98d73f_4_k_cu_d97f79e5_247404cute7productE:
	.zero		1
	.type		_ZN40_INTERNAL_0d98d73f_4_k_cu_d97f79e5_247404cuda3std3__45__cpo3endE,@object
	.size		_ZN40_INTERNAL_0d98d73f_4_k_cu_d97f79e5_247404cuda3std3__45__cpo3endE,(_ZN40_INTERNAL_0d98d73f_4_k_cu_d97f79e5_247404cuda3std3__419piecewise_constructE - _ZN40_INTERNAL_0d98d73f_4_k_cu_d97f79e5_247404cuda3std3__45__cpo3endE)
_ZN40_INTERNAL_0d98d73f_4_k_cu_d97f79e5_247404cuda3std3__45__cpo3endE:
	.zero		1
	.type		_ZN40_INTERNAL_0d98d73f_4_k_cu_d97f79e5_247404cuda3std3__419piecewise_constructE,@object
	.size		_ZN40_INTERNAL_0d98d73f_4_k_cu_d97f79e5_247404cuda3std3__419piecewise_constructE,(_ZN40_INTERNAL_0d98d73f_4_k_cu_d97f79e5_247404cuda3std3__45__cpo4cendE - _ZN40_INTERNAL_0d98d73f_4_k_cu_d97f79e5_247404cuda3std3__419piecewise_constructE)
_ZN40_INTERNAL_0d98d73f_4_k_cu_d97f79e5_247404cuda3std3__419piecewise_constructE:
	.zero		1
	.type		_ZN40_INTERNAL_0d98d73f_4_k_cu_d97f79e5_247404cuda3std3__45__cpo4cendE,@object
	.size		_ZN40_INTERNAL_0d98d73f_4_k_cu_d97f79e5_247404cuda3std3__45__cpo4cendE,(_ZN40_INTERNAL_0d98d73f_4_k_cu_d97f79e5_247404cuda3std6ranges3__45__cpo4swapE - _ZN40_INTERNAL_0d98d73f_4_k_cu_d97f79e5_247404cuda3std3__45__cpo4cendE)
_ZN40_INTERNAL_0d98d73f_4_k_cu_d97f79e5_247404cuda3std3__45__cpo4cendE:
	.zero		1
	.type		_ZN40_INTERNAL_0d98d73f_4_k_cu_d97f79e5_247404cuda3std6ranges3__45__cpo4swapE,@object
	.size		_ZN40_INTERNAL_0d98d73f_4_k_cu_d97f79e5_247404cuda3std6ranges3__45__cpo4swapE,(.L_9 - _ZN40_INTERNAL_0d98d73f_4_k_cu_d97f79e5_247404cuda3std6ranges3__45__cpo4swapE)
_ZN40_INTERNAL_0d98d73f_4_k_cu_d97f79e5_247404cuda3std6ranges3__45__cpo4swapE:
	.zero		1
.L_9:


//--------------------- .nv.constant0._ZN7cutlass13device_kernelINS_4gemm6kernel13GemmUniversalIN4cute5tupleIJiiiiEEENS1_10collective13CollectiveMmaINS1_35MainloopSm100TmaUmmaWarpSpecializedILi15ELi2ELi4ENS5_IJNS4_1CILi2EEENSA_ILi1EEESC_EEEEENS5_IJNSA_ILi64EEENSA_ILi48EEENSA_ILi128EEEEEENS_12float_e4m3_tENS5_IJlSC_lEEESJ_SK_NS4_8TiledMMAINS4_8MMA_AtomIJNS4_10MMA_TraitsINS4_19SM100_MMA_F8F6F4_SSEJSJ_SJ_fSF_SG_NS4_17integral_constantINS4_4UMMA5MajorELSR_0EEESS_NSP_INSQ_7ScaleInELST_0EEESU_EEEEEENS4_6LayoutINS5_IJSC_SC_SC_EEENS5_IJNSA_ILi0EEESZ_SZ_EEEEENS5_IJNS4_10UnderscoreES12_S12_EEEEENS4_13SM90_TMA_LOADENS4_14ComposedLayoutINS4_7SwizzleILi3ELi4ELi3EEENS4_18smem_ptr_flag_bitsILi8EEENSX_INS5_IJNSA_ILi8EEESH_EEENS5_IJSH_SC_EEEEEEEvNS4_8identityENS4_23SM90_TMA_LOAD_MULTICASTES1F_vS1G_EENS_8epilogue10collective18CollectiveEpilogueINS1J_23Sm100TmaWarpSpecializedILi1ELi1ELi24ELb0ELb0EEEJSI_NS5_IJNSX_ISF_SC_EENSX_ISG_SC_EEEEESJ_SK_SJ_SK_NS1J_6fusion15FusionCallbacksIS1N_NS1R_17LinearCombinationISJ_fSJ_fLNS_15FloatRoundStyleE2EEESI_S1Q_JEEENS4_5SM1004TMEM4LOAD25SM100_TMEM_LOAD_16dp32b8xES15_NS16_INS17_ILi0ELi4ELi3EEES1A_NSX_INS5_IJS1B_NSA_ILi16EEEEEENS5_IJS22_SC_EEEEEEENS4_39AutoVectorizingCopyWithAssumedAlignmentILi128EEENS4_14SM90_TMA_STOREES26_S28_S28_EEEvvEEEEvNT_6ParamsE --------------------------
	.section	.nv.constant0._ZN7cutlass13device_kernelINS_4gemm6kernel13GemmUniversalIN4cute5tupleIJiiiiEEENS1_10collective13CollectiveMmaINS1_35MainloopSm100TmaUmmaWarpSpecializedILi15ELi2ELi4ENS5_IJNS4_1CILi2EEENSA_ILi1EEESC_EEEEENS5_IJNSA_ILi64EEENSA_ILi48EEENSA_ILi128EEEEEENS_12float_e4m3_tENS5_IJlSC_lEEESJ_SK_NS4_8TiledMMAINS4_8MMA_AtomIJNS4_10MMA_TraitsINS4_19SM100_MMA_F8F6F4_SSEJSJ_SJ_fSF_SG_NS4_17integral_constantINS4_4UMMA5MajorELSR_0EEESS_NSP_INSQ_7ScaleInELST_0EEESU_EEEEEENS4_6LayoutINS5_IJSC_SC_SC_EEENS5_IJNSA_ILi0EEESZ_SZ_EEEEENS5_IJNS4_10UnderscoreES12_S12_EEEEENS4_13SM90_TMA_LOADENS4_14ComposedLayoutINS4_7SwizzleILi3ELi4ELi3EEENS4_18smem_ptr_flag_bitsILi8EEENSX_INS5_IJNSA_ILi8EEESH_EEENS5_IJSH_SC_EEEEEEEvNS4_8identityENS4_23SM90_TMA_LOAD_MULTICASTES1F_vS1G_EENS_8epilogue10collective18CollectiveEpilogueINS1J_23Sm100TmaWarpSpecializedILi1ELi1ELi24ELb0ELb0EEEJSI_NS5_IJNSX_ISF_SC_EENSX_ISG_SC_EEEEESJ_SK_SJ_SK_NS1J_6fusion15FusionCallbacksIS1N_NS1R_17LinearCombinationISJ_fSJ_fLNS_15FloatRoundStyleE2EEESI_S1Q_JEEENS4_5SM1004TMEM4LOAD25SM100_TMEM_LOAD_16dp32b8xES15_NS16_INS17_ILi0ELi4ELi3EEES1A_NSX_INS5_IJS1B_NSA_ILi16EEEEEENS5_IJS22_SC_EEEEEEENS4_39AutoVectorizingCopyWithAssumedAlignmentILi128EEENS4_14SM90_TMA_STOREES26_S28_S28_EEEvvEEEEvNT_6ParamsE,"a",@progbits
	.sectionflags	@""
	.align	4
.nv.constant0._ZN7cutlass13device_kernelINS_4gemm6kernel13GemmUniversalIN4cute5tupleIJiiiiEEENS1_10collective13CollectiveMmaINS1_35MainloopSm100TmaUmmaWarpSpecializedILi15ELi2ELi4ENS5_IJNS4_1CILi2EEENSA_ILi1EEESC_EEEEENS5_IJNSA_ILi64EEENSA_ILi48EEENSA_ILi128EEEEEENS_12float_e4m3_tENS5_IJlSC_lEEESJ_SK_NS4_8TiledMMAINS4_8MMA_AtomIJNS4_10MMA_TraitsINS4_19SM100_MMA_F8F6F4_SSEJSJ_SJ_fSF_SG_NS4_17integral_constantINS4_4UMMA5MajorELSR_0EEESS_NSP_INSQ_7ScaleInELST_0EEESU_EEEEEENS4_6LayoutINS5_IJSC_SC_SC_EEENS5_IJNSA_ILi0EEESZ_SZ_EEEEENS5_IJNS4_10UnderscoreES12_S12_EEEEENS4_13SM90_TMA_LOADENS4_14ComposedLayoutINS4_7SwizzleILi3ELi4ELi3EEENS4_18smem_ptr_flag_bitsILi8EEENSX_INS5_IJNSA_ILi8EEESH_EEENS5_IJSH_SC_EEEEEEEvNS4_8identityENS4_23SM90_TMA_LOAD_MULTICASTES1F_vS1G_EENS_8epilogue10collective18CollectiveEpilogueINS1J_23Sm100TmaWarpSpecializedILi1ELi1ELi24ELb0ELb0EEEJSI_NS5_IJNSX_ISF_SC_EENSX_ISG_SC_EEEEESJ_SK_SJ_SK_NS1J_6fusion15FusionCallbacksIS1N_NS1R_17LinearCombinationISJ_fSJ_fLNS_15FloatRoundStyleE2EEESI_S1Q_JEEENS4_5SM1004TMEM4LOAD25SM100_TMEM_LOAD_16dp32b8xES15_NS16_INS17_ILi0ELi4ELi3EEES1A_NSX_INS5_IJS1B_NSA_ILi16EEEEEENS5_IJS22_SC_EEEEEEENS4_39AutoVectorizingCopyWithAssumedAlignmentILi128EEENS4_14SM90_TMA_STOREES26_S28_S28_EEEvvEEEEvNT_6ParamsE:
	.zero		2944


//--------------------- SYMBOLS --------------------------

	.type		.nv.reservedSmem.offset0,@object
	.size		.nv.reservedSmem.offset0,0x4
	.type		.nv.reservedSmem.cap,@object
	.size		.nv.reservedSmem.cap,0x4
	.type		__assertfail,@function
